	.target	sm_90a

	.elftype	@"ET_EXEC"


//--------------------- .note.nv.tkinfo           --------------------------
	.section	.note.nv.tkinfo,"",@"SHT_NOTE"
	.sectionflags	@"SHF_NOTE_NV_TKINFO"
	.tkinfo
        /*0018*/ 	.word	0x00000002
        /*0030*/ 	.string	""
        /*0030*/ 	.string	"ptxas"
        /*0030*/ 	.string	"Cuda compilation tools, release 13.0, V13.0.88"
        /*0030*/ 	.string	"Build cuda_13.0.r13.0/compiler.36424714_0"
        /*0030*/ 	.string	"-arch sm_90a -m 64 "



//--------------------- .note.nv.cuinfo           --------------------------
	.section	.note.nv.cuinfo,"",@"SHT_NOTE"
	.sectionflags	@"SHF_NOTE_NV_CUINFO"
        /*0018*/ 	.short	0x0002
        /*001a*/ 	.short	0x005a
        /*001c*/ 	.short	0x0082
	.zero		2


//--------------------- .nv.info                  --------------------------
	.section	.nv.info,"",@"SHT_CUDA_INFO"
	.align	4


	//----- nvinfo : EIATTR_REGCOUNT
	.align		4
        /*0000*/ 	.byte	0x04, 0x2f
        /*0002*/ 	.short	(.L_15 - .L_14)
	.align		4
.L_14:
        /*0004*/ 	.word	index@(_ZN7cutlass13device_kernelINS_4gemm6kernel13GemmUniversalIN4cute5tupleIJiiiiEEENS1_10collective13CollectiveMmaINS1_34MainloopSm90TmaGmmaWarpSpecializedILi3ENS5_IJNS4_1CILi1EEESB_SB_EEENS1_35KernelTmaWarpSpecializedCooperativeEEENS5_IJNSA_ILi256EEENSA_ILi64EEESG_EEENS_10tfloat32_tENS5_IJlSB_lEEESI_SJ_NS4_8TiledMMAINS4_8MMA_AtomIJNS4_4SM904GMMA29MMA_64x64x8_F32TF32TF32_SS_TNILNSN_7ScaleInE1ELSP_1EEEEEENS4_6LayoutINS5_IJNSA_ILi2EEESB_SB_EEENS5_IJSB_NSA_ILi0EEESV_EEEEENS5_IJNS4_10UnderscoreESY_SY_EEEEENS4_13SM90_TMA_LOADENS4_14ComposedLayoutINS4_7SwizzleILi3ELi4ELi3EEENS4_18smem_ptr_flag_bitsILi32EEENSS_INS5_IJNSA_ILi8EEENSA_ILi32EEEEEENS5_IJS18_SB_EEEEEEEvNS4_8identityES11_S1C_vS1D_EENS_8epilogue10collective6detail29Sm90TmaWarpSpecializedAdapterINS1G_15DefaultEpilogueISI_SJ_SJ_NS1F_6thread17LinearCombinationISI_Li1EffLNS1K_9ScaleType4KindE0ELNS_15FloatRoundStyleE2ESI_EENS1_15EpilogueDefaultEEEEEvvEEEEvNT_6ParamsE)
        /*0008*/ 	.word	0x000000a8


	//----- nvinfo : EIATTR_FRAME_SIZE
	.align		4
.L_15:
        /*000c*/ 	.byte	0x04, 0x11
        /*000e*/ 	.short	(.L_17 - .L_16)
	.align		4
.L_16:
        /*0010*/ 	.word	index@(_ZN7cutlass13device_kernelINS_4gemm6kernel13GemmUniversalIN4cute5tupleIJiiiiEEENS1_10collective13CollectiveMmaINS1_34MainloopSm90TmaGmmaWarpSpecializedILi3ENS5_IJNS4_1CILi1EEESB_SB_EEENS1_35KernelTmaWarpSpecializedCooperativeEEENS5_IJNSA_ILi256EEENSA_ILi64EEESG_EEENS_10tfloat32_tENS5_IJlSB_lEEESI_SJ_NS4_8TiledMMAINS4_8MMA_AtomIJNS4_4SM904GMMA29MMA_64x64x8_F32TF32TF32_SS_TNILNSN_7ScaleInE1ELSP_1EEEEEENS4_6LayoutINS5_IJNSA_ILi2EEESB_SB_EEENS5_IJSB_NSA_ILi0EEESV_EEEEENS5_IJNS4_10UnderscoreESY_SY_EEEEENS4_13SM90_TMA_LOADENS4_14ComposedLayoutINS4_7SwizzleILi3ELi4ELi3EEENS4_18smem_ptr_flag_bitsILi32EEENSS_INS5_IJNSA_ILi8EEENSA_ILi32EEEEEENS5_IJS18_SB_EEEEEEEvNS4_8identityES11_S1C_vS1D_EENS_8epilogue10collective6detail29Sm90TmaWarpSpecializedAdapterINS1G_15DefaultEpilogueISI_SJ_SJ_NS1F_6thread17LinearCombinationISI_Li1EffLNS1K_9ScaleType4KindE0ELNS_15FloatRoundStyleE2ESI_EENS1_15EpilogueDefaultEEEEEvvEEEEvNT_6ParamsE)
        /*0014*/ 	.word	0x00000000


	//----- nvinfo : EIATTR_MIN_STACK_SIZE
	.align		4
.L_17:
        /*0018*/ 	.byte	0x04, 0x12
        /*001a*/ 	.short	(.L_19 - .L_18)
	.align		4
.L_18:
        /*001c*/ 	.word	index@(_ZN7cutlass13device_kernelINS_4gemm6kernel13GemmUniversalIN4cute5tupleIJiiiiEEENS1_10collective13CollectiveMmaINS1_34MainloopSm90TmaGmmaWarpSpecializedILi3ENS5_IJNS4_1CILi1EEESB_SB_EEENS1_35KernelTmaWarpSpecializedCooperativeEEENS5_IJNSA_ILi256EEENSA_ILi64EEESG_EEENS_10tfloat32_tENS5_IJlSB_lEEESI_SJ_NS4_8TiledMMAINS4_8MMA_AtomIJNS4_4SM904GMMA29MMA_64x64x8_F32TF32TF32_SS_TNILNSN_7ScaleInE1ELSP_1EEEEEENS4_6LayoutINS5_IJNSA_ILi2EEESB_SB_EEENS5_IJSB_NSA_ILi0EEESV_EEEEENS5_IJNS4_10UnderscoreESY_SY_EEEEENS4_13SM90_TMA_LOADENS4_14ComposedLayoutINS4_7SwizzleILi3ELi4ELi3EEENS4_18smem_ptr_flag_bitsILi32EEENSS_INS5_IJNSA_ILi8EEENSA_ILi32EEEEEENS5_IJS18_SB_EEEEEEEvNS4_8identityES11_S1C_vS1D_EENS_8epilogue10collective6detail29Sm90TmaWarpSpecializedAdapterINS1G_15DefaultEpilogueISI_SJ_SJ_NS1F_6thread17LinearCombinationISI_Li1EffLNS1K_9ScaleType4KindE0ELNS_15FloatRoundStyleE2ESI_EENS1_15EpilogueDefaultEEEEEvvEEEEvNT_6ParamsE)
        /*0020*/ 	.word	0x00000000
.L_19:


//--------------------- .nv.compat                --------------------------
	.section	.nv.compat,"",@"SHT_CUDA_COMPAT_INFO"
	.align	4
        /*0000*/ 	.byte	0x02, 0x09, 0x01, 0x00, 0x02, 0x02, 0x04, 0x00, 0x02, 0x05, 0x05, 0x00, 0x03, 0x07, 0x01, 0x01
        /*0010*/ 	.byte	0x02, 0x03, 0x01, 0x00, 0x02, 0x06, 0x01, 0x00, 0x04, 0x0b, 0x08, 0x00, 0x00, 0x00, 0x00, 0x00
        /*0020*/ 	.byte	0x00, 0x00, 0x00, 0x00


//--------------------- .nv.info._ZN7cutlass13device_kernelINS_4gemm6kernel13GemmUniversalIN4cute5tupleIJiiiiEEENS1_10collective13CollectiveMmaINS1_34MainloopSm90TmaGmmaWarpSpecializedILi3ENS5_IJNS4_1CILi1EEESB_SB_EEENS1_35KernelTmaWarpSpecializedCooperativeEEENS5_IJNSA_ILi256EEENSA_ILi64EEESG_EEENS_10tfloat32_tENS5_IJlSB_lEEESI_SJ_NS4_8TiledMMAINS4_8MMA_AtomIJNS4_4SM904GMMA29MMA_64x64x8_F32TF32TF32_SS_TNILNSN_7ScaleInE1ELSP_1EEEEEENS4_6LayoutINS5_IJNSA_ILi2EEESB_SB_EEENS5_IJSB_NSA_ILi0EEESV_EEEEENS5_IJNS4_10UnderscoreESY_SY_EEEEENS4_13SM90_TMA_LOADENS4_14ComposedLayoutINS4_7SwizzleILi3ELi4ELi3EEENS4_18smem_ptr_flag_bitsILi32EEENSS_INS5_IJNSA_ILi8EEENSA_ILi32EEEEEENS5_IJS18_SB_EEEEEEEvNS4_8identityES11_S1C_vS1D_EENS_8epilogue10collective6detail29Sm90TmaWarpSpecializedAdapterINS1G_15DefaultEpilogueISI_SJ_SJ_NS1F_6thread17LinearCombinationISI_Li1EffLNS1K_9ScaleType4KindE0ELNS_15FloatRoundStyleE2ESI_EENS1_15EpilogueDefaultEEEEEvvEEEEvNT_6ParamsE --------------------------
	.section	.nv.info._ZN7cutlass13device_kernelINS_4gemm6kernel13GemmUniversalIN4cute5tupleIJiiiiEEENS1_10collective13CollectiveMmaINS1_34MainloopSm90TmaGmmaWarpSpecializedILi3ENS5_IJNS4_1CILi1EEESB_SB_EEENS1_35KernelTmaWarpSpecializedCooperativeEEENS5_IJNSA_ILi256EEENSA_ILi64EEESG_EEENS_10tfloat32_tENS5_IJlSB_lEEESI_SJ_NS4_8TiledMMAINS4_8MMA_AtomIJNS4_4SM904GMMA29MMA_64x64x8_F32TF32TF32_SS_TNILNSN_7ScaleInE1ELSP_1EEEEEENS4_6LayoutINS5_IJNSA_ILi2EEESB_SB_EEENS5_IJSB_NSA_ILi0EEESV_EEEEENS5_IJNS4_10UnderscoreESY_SY_EEEEENS4_13SM90_TMA_LOADENS4_14ComposedLayoutINS4_7SwizzleILi3ELi4ELi3EEENS4_18smem_ptr_flag_bitsILi32EEENSS_INS5_IJNSA_ILi8EEENSA_ILi32EEEEEENS5_IJS18_SB_EEEEEEEvNS4_8identityES11_S1C_vS1D_EENS_8epilogue10collective6detail29Sm90TmaWarpSpecializedAdapterINS1G_15DefaultEpilogueISI_SJ_SJ_NS1F_6thread17LinearCombinationISI_Li1EffLNS1K_9ScaleType4KindE0ELNS_15FloatRoundStyleE2ESI_EENS1_15EpilogueDefaultEEEEEvvEEEEvNT_6ParamsE,"",@"SHT_CUDA_INFO"
	.sectionflags	@""
	.align	4


	//----- nvinfo : EIATTR_CUDA_API_VERSION
	.align		4
        /*0000*/ 	.byte	0x04, 0x37
        /*0002*/ 	.short	(.L_21 - .L_20)
.L_20:
        /*0004*/ 	.word	0x00000082


	//----- nvinfo : EIATTR_KPARAM_INFO
	.align		4
.L_21:
        /*0008*/ 	.byte	0x04, 0x17
        /*000a*/ 	.short	(.L_23 - .L_22)
.L_22:
        /*000c*/ 	.word	0x00000000
        /*0010*/ 	.short	0x0000
        /*0012*/ 	.short	0x0070
        /*0014*/ 	.byte	0x00, 0xf0, 0x01, 0x10


	//----- nvinfo : EIATTR_SPARSE_MMA_MASK
	.align		4
.L_23:
        /*0018*/ 	.byte	0x03, 0x50
        /*001a*/ 	.short	0x0000


	//----- nvinfo : EIATTR_MAXREG_COUNT
	.align		4
        /*001c*/ 	.byte	0x03, 0x1b
        /*001e*/ 	.short	0x00a8


	//----- nvinfo : EIATTR_NUM_BARRIERS
	.align		4
        /*0020*/ 	.byte	0x02, 0x4c
        /*0022*/ 	.byte	0x01
	.zero		1


	//----- nvinfo : EIATTR_EXTERNS
	.align		4
        /*0024*/ 	.byte	0x04, 0x0f
        /*0026*/ 	.short	(.L_25 - .L_24)


	//   ....[0]....
	.align		4
.L_24:
        /*0028*/ 	.word	index@(__assertfail)


	//----- nvinfo : EIATTR_MERCURY_ISA_VERSION
	.align		4
.L_25:
        /*002c*/ 	.byte	0x03, 0x5f
        /*002e*/ 	.short	0x0101


	//----- nvinfo : EIATTR_INT_WARP_WIDE_INSTR_OFFSETS
	.align		4
        /*0030*/ 	.byte	0x04, 0x31
        /*0032*/ 	.short	(.L_27 - .L_26)


	//   ....[0]....
.L_26:
        /*0034*/ 	.word	0x00000360


	//   ....[1]....
        /*0038*/ 	.word	0x00000370


	//   ....[2]....
        /*003c*/ 	.word	0x000004b0


	//----- nvinfo : EIATTR_COOP_GROUP_MASK_REGIDS
	.align		4
.L_27:
        /*0040*/ 	.byte	0x04, 0x29
        /*0042*/ 	.short	(.L_29 - .L_28)


	//   ....[0]....
.L_28:
        /*0044*/ 	.word	0xffffffff


	//   ....[1]....
        /*0048*/ 	.word	0xffffffff


	//   ....[2]....
        /*004c*/ 	.word	0xffffffff


	//   ....[3]....
        /*0050*/ 	.word	0xffffffff


	//   ....[4]....
        /*0054*/ 	.word	0xffffffff


	//----- nvinfo : EIATTR_COOP_GROUP_INSTR_OFFSETS
	.align		4
.L_29:
        /*0058*/ 	.byte	0x04, 0x28
        /*005a*/ 	.short	(.L_31 - .L_30)


	//   ....[0]....
.L_30:
        /*005c*/ 	.word	0x00000060


	//   ....[1]....
        /*0060*/ 	.word	0x00000070


	//   ....[2]....
        /*0064*/ 	.word	0x00000130


	//   ....[3]....
        /*0068*/ 	.word	0x000002a0


	//   ....[4]....
        /*006c*/ 	.word	0x000011e0


	//----- nvinfo : EIATTR_REG_RECONFIG
	.align		4
.L_31:
        /*0070*/ 	.byte	0x01, 0x54
	.zero		2


	//----- nvinfo : EIATTR_SYSCALL_OFFSETS
	.align		4
        /*0074*/ 	.byte	0x04, 0x46
        /*0076*/ 	.short	(.L_33 - .L_32)


	//   ....[0]....
.L_32:
        /*0078*/ 	.word	0x000013d0


	//----- nvinfo : EIATTR_MBARRIER_INSTR_OFFSETS
	.align		4
.L_33:
        /*007c*/ 	.byte	0x04, 0x39
        /*007e*/ 	.short	(.L_35 - .L_34)


	//   ....[0]....
.L_34:
        /*0080*/ 	.word	0x00000230
        /*0084*/ 	.word	0x000000ff
        /*0088*/ 	.word	0x00000000
        /*008c*/ 	.short	0x0100
        /*008e*/ 	.byte	0x08
	.zero		1


	//   ....[1]....
        /*0090*/ 	.word	0x00000240
        /*0094*/ 	.word	0x000000ff
        /*0098*/ 	.word	0x00000018
        /*009c*/ 	.short	0x0100
        /*009e*/ 	.byte	0x08
	.zero		1


	//   ....[2]....
        /*00a0*/ 	.word	0x00000250
        /*00a4*/ 	.word	0x000000ff
        /*00a8*/ 	.word	0x00000008
        /*00ac*/ 	.short	0x0100
        /*00ae*/ 	.byte	0x08
	.zero		1


	//   ....[3]....
        /*00b0*/ 	.word	0x00000260
        /*00b4*/ 	.word	0x000000ff
        /*00b8*/ 	.word	0x00000020
        /*00bc*/ 	.short	0x0100
        /*00be*/ 	.byte	0x08
	.zero		1


	//   ....[4]....
        /*00c0*/ 	.word	0x00000270
        /*00c4*/ 	.word	0x000000ff
        /*00c8*/ 	.word	0x00000010
        /*00cc*/ 	.short	0x0100
        /*00ce*/ 	.byte	0x08
	.zero		1


	//   ....[5]....
        /*00d0*/ 	.word	0x00000280
        /*00d4*/ 	.word	0x000000ff
        /*00d8*/ 	.word	0x00000028
        /*00dc*/ 	.short	0x0100
        /*00de*/ 	.byte	0x08
	.zero		1


	//   ....[6]....
        /*00e0*/ 	.word	0x00000530
        /*00e4*/ 	.word	0x000000ff
        /*00e8*/ 	.word	0x00000040
        /*00ec*/ 	.short	0x0100
        /*00ee*/ 	.byte	0x08
	.zero		1


	//   ....[7]....
        /*00f0*/ 	.word	0x000005b0
        /*00f4*/ 	.word	0x000000ff
        /*00f8*/ 	.word	0x00000048
        /*00fc*/ 	.short	0x0100
        /*00fe*/ 	.byte	0x08
	.zero		1


	//   ....[8]....
        /*0100*/ 	.word	0x00001450
        /*0104*/ 	.word	0x00000003
        /*0108*/ 	.word	0x00000000
        /*010c*/ 	.short	0x010a
        /*010e*/ 	.byte	0x3f
	.zero		1


	//   ....[9]....
        /*0110*/ 	.word	0x000014b0
        /*0114*/ 	.word	0x00000003
        /*0118*/ 	.word	0x00000000
        /*011c*/ 	.short	0x010a
        /*011e*/ 	.byte	0x3f
	.zero		1


	//   ....[10]....
        /*0120*/ 	.word	0x00001ce0
        /*0124*/ 	.word	0x000000ff
        /*0128*/ 	.word	0x00000000
        /*012c*/ 	.short	0x010a
        /*012e*/ 	.byte	0x04
	.zero		1


	//   ....[11]....
        /*0130*/ 	.word	0x00001d20
        /*0134*/ 	.word	0x000000ff
        /*0138*/ 	.word	0x00000000
        /*013c*/ 	.short	0x010a
        /*013e*/ 	.byte	0x04
	.zero		1


	//   ....[12]....
        /*0140*/ 	.word	0x00002440
        /*0144*/ 	.word	0x000000ff
        /*0148*/ 	.word	0x00000000
        /*014c*/ 	.short	0x0101
        /*014e*/ 	.byte	0x0a
	.zero		1


	//   ....[13]....
        /*0150*/ 	.word	0x00002620
        /*0154*/ 	.word	0x000000ff
        /*0158*/ 	.word	0x00000000
        /*015c*/ 	.short	0x0101
        /*015e*/ 	.byte	0x06
	.zero		1


	//   ....[14]....
        /*0160*/ 	.word	0x00008020
        /*0164*/ 	.word	0x0000000e
        /*0168*/ 	.word	0x00000018
        /*016c*/ 	.short	0x010a
        /*016e*/ 	.byte	0x3f
	.zero		1


	//   ....[15]....
        /*0170*/ 	.word	0x00008470
        /*0174*/ 	.word	0x00000006
        /*0178*/ 	.word	0x00000048
        /*017c*/ 	.short	0x0101
        /*017e*/ 	.byte	0x3f
	.zero		1


	//   ....[16]....
        /*0180*/ 	.word	0x00008b90
        /*0184*/ 	.word	0x00000007
        /*0188*/ 	.word	0x00000000
        /*018c*/ 	.short	0x010a
        /*018e*/ 	.byte	0x3f
	.zero		1


	//   ....[17]....
        /*0190*/ 	.word	0x00008c10
        /*0194*/ 	.word	0x00000009
        /*0198*/ 	.word	0x00000000
        /*019c*/ 	.short	0x010a
        /*019e*/ 	.byte	0x3f
	.zero		1


	//   ....[18]....
        /*01a0*/ 	.word	0x00008ca0
        /*01a4*/ 	.word	0x00000003
        /*01a8*/ 	.word	0x00000000
        /*01ac*/ 	.short	0x010a
        /*01ae*/ 	.byte	0x3f
	.zero		1


	//   ....[19]....
        /*01b0*/ 	.word	0x00008d00
        /*01b4*/ 	.word	0x00000003
        /*01b8*/ 	.word	0x00000000
        /*01bc*/ 	.short	0x010a
        /*01be*/ 	.byte	0x3f
	.zero		1


	//   ....[20]....
        /*01c0*/ 	.word	0x00008d60
        /*01c4*/ 	.word	0x00000004
        /*01c8*/ 	.word	0x00000000
        /*01cc*/ 	.short	0x010a
        /*01ce*/ 	.byte	0x3f
	.zero		1


	//   ....[21]....
        /*01d0*/ 	.word	0x00008e30
        /*01d4*/ 	.word	0x0000000e
        /*01d8*/ 	.word	0x00000018
        /*01dc*/ 	.short	0x010a
        /*01de*/ 	.byte	0x3f
	.zero		1


	//   ....[22]....
        /*01e0*/ 	.word	0x00008f00
        /*01e4*/ 	.word	0x00000007
        /*01e8*/ 	.word	0x00000000
        /*01ec*/ 	.short	0x010a
        /*01ee*/ 	.byte	0x3f
	.zero		1


	//   ....[23]....
        /*01f0*/ 	.word	0x00008f50
        /*01f4*/ 	.word	0x00000009
        /*01f8*/ 	.word	0x00000000
        /*01fc*/ 	.short	0x010a
        /*01fe*/ 	.byte	0x3f
	.zero		1


	//----- nvinfo : EIATTR_NUM_MBARRIERS
	.align		4
.L_35:
        /*0200*/ 	.byte	0x03, 0x38
        /*0202*/ 	.short	0x0008


	//----- nvinfo : EIATTR_EXIT_INSTR_OFFSETS
	.align		4
        /*0204*/ 	.byte	0x04, 0x1c
        /*0206*/ 	.short	(.L_37 - .L_36)


	//   ....[0]....
.L_36:
        /*0208*/ 	.word	0x00000650


	//   ....[1]....
        /*020c*/ 	.word	0x00000f20


	//   ....[2]....
        /*0210*/ 	.word	0x00007700


	//   ....[3]....
        /*0214*/ 	.word	0x00007d30


	//   ....[4]....
        /*0218*/ 	.word	0x00008cf0


	//----- nvinfo : EIATTR_MAX_THREADS
	.align		4
.L_37:
        /*021c*/ 	.byte	0x04, 0x05
        /*021e*/ 	.short	(.L_39 - .L_38)
.L_38:
        /*0220*/ 	.word	0x00000180
        /*0224*/ 	.word	0x00000001
        /*0228*/ 	.word	0x00000001


	//----- nvinfo : EIATTR_CRS_STACK_SIZE
	.align		4
.L_39:
        /*022c*/ 	.byte	0x04, 0x1e
        /*022e*/ 	.short	(.L_41 - .L_40)
.L_40:
        /*0230*/ 	.word	0x00000000


	//----- nvinfo : EIATTR_CBANK_PARAM_SIZE
	.align		4
.L_41:
        /*0234*/ 	.byte	0x03, 0x19
        /*0236*/ 	.short	0x0470


	//----- nvinfo : EIATTR_PARAM_CBANK
	.align		4
        /*0238*/ 	.byte	0x04, 0x0a
        /*023a*/ 	.short	(.L_43 - .L_42)
	.align		4
.L_42:
        /*023c*/ 	.word	index@(.nv.constant0._ZN7cutlass13device_kernelINS_4gemm6kernel13GemmUniversalIN4cute5tupleIJiiiiEEENS1_10collective13CollectiveMmaINS1_34MainloopSm90TmaGmmaWarpSpecializedILi3ENS5_IJNS4_1CILi1EEESB_SB_EEENS1_35KernelTmaWarpSpecializedCooperativeEEENS5_IJNSA_ILi256EEENSA_ILi64EEESG_EEENS_10tfloat32_tENS5_IJlSB_lEEESI_SJ_NS4_8TiledMMAINS4_8MMA_AtomIJNS4_4SM904GMMA29MMA_64x64x8_F32TF32TF32_SS_TNILNSN_7ScaleInE1ELSP_1EEEEEENS4_6LayoutINS5_IJNSA_ILi2EEESB_SB_EEENS5_IJSB_NSA_ILi0EEESV_EEEEENS5_IJNS4_10UnderscoreESY_SY_EEEEENS4_13SM90_TMA_LOADENS4_14ComposedLayoutINS4_7SwizzleILi3ELi4ELi3EEENS4_18smem_ptr_flag_bitsILi32EEENSS_INS5_IJNSA_ILi8EEENSA_ILi32EEEEEENS5_IJS18_SB_EEEEEEEvNS4_8identityES11_S1C_vS1D_EENS_8epilogue10collective6detail29Sm90TmaWarpSpecializedAdapterINS1G_15DefaultEpilogueISI_SJ_SJ_NS1F_6thread17LinearCombinationISI_Li1EffLNS1K_9ScaleType4KindE0ELNS_15FloatRoundStyleE2ESI_EENS1_15EpilogueDefaultEEEEEvvEEEEvNT_6ParamsE)
        /*0240*/ 	.short	0x0210
        /*0242*/ 	.short	0x0470


	//----- nvinfo : EIATTR_SW_WAR
	.align		4
.L_43:
        /*0244*/ 	.byte	0x04, 0x36
        /*0246*/ 	.short	(.L_45 - .L_44)
.L_44:
        /*0248*/ 	.word	0x00000008
.L_45:


//--------------------- .nv.callgraph             --------------------------
	.section	.nv.callgraph,"",@"SHT_CUDA_CALLGRAPH"
	.align	4
	.sectionentsize	8
	.align		4
        /*0000*/ 	.word	0x00000000
	.align		4
        /*0004*/ 	.word	0xffffffff
	.align		4
        /*0008*/ 	.word	index@(_ZN7cutlass13device_kernelINS_4gemm6kernel13GemmUniversalIN4cute5tupleIJiiiiEEENS1_10collective13CollectiveMmaINS1_34MainloopSm90TmaGmmaWarpSpecializedILi3ENS5_IJNS4_1CILi1EEESB_SB_EEENS1_35KernelTmaWarpSpecializedCooperativeEEENS5_IJNSA_ILi256EEENSA_ILi64EEESG_EEENS_10tfloat32_tENS5_IJlSB_lEEESI_SJ_NS4_8TiledMMAINS4_8MMA_AtomIJNS4_4SM904GMMA29MMA_64x64x8_F32TF32TF32_SS_TNILNSN_7ScaleInE1ELSP_1EEEEEENS4_6LayoutINS5_IJNSA_ILi2EEESB_SB_EEENS5_IJSB_NSA_ILi0EEESV_EEEEENS5_IJNS4_10UnderscoreESY_SY_EEEEENS4_13SM90_TMA_LOADENS4_14ComposedLayoutINS4_7SwizzleILi3ELi4ELi3EEENS4_18smem_ptr_flag_bitsILi32EEENSS_INS5_IJNSA_ILi8EEENSA_ILi32EEEEEENS5_IJS18_SB_EEEEEEEvNS4_8identityES11_S1C_vS1D_EENS_8epilogue10collective6detail29Sm90TmaWarpSpecializedAdapterINS1G_15DefaultEpilogueISI_SJ_SJ_NS1F_6thread17LinearCombinationISI_Li1EffLNS1K_9ScaleType4KindE0ELNS_15FloatRoundStyleE2ESI_EENS1_15EpilogueDefaultEEEEEvvEEEEvNT_6ParamsE)
	.align		4
        /*000c*/ 	.word	index@(__assertfail)
	.align		4
        /*0010*/ 	.word	0x00000000
	.align		4
        /*0014*/ 	.word	0xfffffffe
	.align		4
        /*0018*/ 	.word	0x00000000
	.align		4
        /*001c*/ 	.word	0xfffffffd
	.align		4
        /*0020*/ 	.word	0x00000000
	.align		4
        /*0024*/ 	.word	0xfffffffc


//--------------------- .nv.constant4             --------------------------
	.section	.nv.constant4,"a",@progbits
	.align	8
	.align		8
.nv.constant4:
        /*0000*/ 	.dword	__assertfail
	.align		8
        /*0008*/ 	.dword	__unnamed_1
	.align		8
        /*0010*/ 	.dword	_ZN39_INTERNAL_3b051e1e_4_k_cu_30ae31a6_62264cuda3std3__45__cpo5beginE
	.align		8
        /*0018*/ 	.dword	_ZN39_INTERNAL_3b051e1e_4_k_cu_30ae31a6_62264cuda3std3__45__cpo3endE
	.align		8
        /*0020*/ 	.dword	_ZN39_INTERNAL_3b051e1e_4_k_cu_30ae31a6_62264cuda3std3__45__cpo6cbeginE
	.align		8
        /*0028*/ 	.dword	_ZN39_INTERNAL_3b051e1e_4_k_cu_30ae31a6_62264cuda3std3__45__cpo4cendE
	.align		8
        /*0030*/ 	.dword	_ZN39_INTERNAL_3b051e1e_4_k_cu_30ae31a6_62264cuda3std3__441_GLOBAL__N__3b051e1e_4_k_cu_30ae31a6_62266ignoreE
	.align		8
        /*0038*/ 	.dword	_ZN39_INTERNAL_3b051e1e_4_k_cu_30ae31a6_62264cuda3std3__419piecewise_constructE
	.align		8
        /*0040*/ 	.dword	_ZN39_INTERNAL_3b051e1e_4_k_cu_30ae31a6_62264cuda3std3__48in_placeE
	.align		8
        /*0048*/ 	.dword	_ZN39_INTERNAL_3b051e1e_4_k_cu_30ae31a6_62264cuda3std6ranges3__45__cpo4swapE
	.align		8
        /*0050*/ 	.dword	_ZN39_INTERNAL_3b051e1e_4_k_cu_30ae31a6_62264cuda3std6ranges3__45__cpo9iter_moveE
	.align		8
        /*0058*/ 	.dword	_ZN39_INTERNAL_3b051e1e_4_k_cu_30ae31a6_62264cute7productE
	.align		8
        /*0060*/ 	.dword	_ZN39_INTERNAL_3b051e1e_4_k_cu_30ae31a6_62264cute1_E
	.align		8
        /*0068*/ 	.dword	$str$22
	.align		8
        /*0070*/ 	.dword	$str$23


//--------------------- .text._ZN7cutlass13device_kernelINS_4gemm6kernel13GemmUniversalIN4cute5tupleIJiiiiEEENS1_10collective13CollectiveMmaINS1_34MainloopSm90TmaGmmaWarpSpecializedILi3ENS5_IJNS4_1CILi1EEESB_SB_EEENS1_35KernelTmaWarpSpecializedCooperativeEEENS5_IJNSA_ILi256EEENSA_ILi64EEESG_EEENS_10tfloat32_tENS5_IJlSB_lEEESI_SJ_NS4_8TiledMMAINS4_8MMA_AtomIJNS4_4SM904GMMA29MMA_64x64x8_F32TF32TF32_SS_TNILNSN_7ScaleInE1ELSP_1EEEEEENS4_6LayoutINS5_IJNSA_ILi2EEESB_SB_EEENS5_IJSB_NSA_ILi0EEESV_EEEEENS5_IJNS4_10UnderscoreESY_SY_EEEEENS4_13SM90_TMA_LOADENS4_14ComposedLayoutINS4_7SwizzleILi3ELi4ELi3EEENS4_18smem_ptr_flag_bitsILi32EEENSS_INS5_IJNSA_ILi8EEENSA_ILi32EEEEEENS5_IJS18_SB_EEEEEEEvNS4_8identityES11_S1C_vS1D_EENS_8epilogue10collective6detail29Sm90TmaWarpSpecializedAdapterINS1G_15DefaultEpilogueISI_SJ_SJ_NS1F_6thread17LinearCombinationISI_Li1EffLNS1K_9ScaleType4KindE0ELNS_15FloatRoundStyleE2ESI_EENS1_15EpilogueDefaultEEEEEvvEEEEvNT_6ParamsE --------------------------
	.section	.text._ZN7cutlass13device_kernelINS_4gemm6kernel13GemmUniversalIN4cute5tupleIJiiiiEEENS1_10collective13CollectiveMmaINS1_34MainloopSm90TmaGmmaWarpSpecializedILi3ENS5_IJNS4_1CILi1EEESB_SB_EEENS1_35KernelTmaWarpSpecializedCooperativeEEENS5_IJNSA_ILi256EEENSA_ILi64EEESG_EEENS_10tfloat32_tENS5_IJlSB_lEEESI_SJ_NS4_8TiledMMAINS4_8MMA_AtomIJNS4_4SM904GMMA29MMA_64x64x8_F32TF32TF32_SS_TNILNSN_7ScaleInE1ELSP_1EEEEEENS4_6LayoutINS5_IJNSA_ILi2EEESB_SB_EEENS5_IJSB_NSA_ILi0EEESV_EEEEENS5_IJNS4_10UnderscoreESY_SY_EEEEENS4_13SM90_TMA_LOADENS4_14ComposedLayoutINS4_7SwizzleILi3ELi4ELi3EEENS4_18smem_ptr_flag_bitsILi32EEENSS_INS5_IJNSA_ILi8EEENSA_ILi32EEEEEENS5_IJS18_SB_EEEEEEEvNS4_8identityES11_S1C_vS1D_EENS_8epilogue10collective6detail29Sm90TmaWarpSpecializedAdapterINS1G_15DefaultEpilogueISI_SJ_SJ_NS1F_6thread17LinearCombinationISI_Li1EffLNS1K_9ScaleType4KindE0ELNS_15FloatRoundStyleE2ESI_EENS1_15EpilogueDefaultEEEEEvvEEEEvNT_6ParamsE,"ax",@progbits
	.align	128
.text._ZN7cutlass13device_kernelINS_4gemm6kernel13GemmUniversalIN4cute5tupleIJiiiiEEENS1_10collective13CollectiveMmaINS1_34MainloopSm90TmaGmmaWarpSpecializedILi3ENS5_IJNS4_1CILi1EEESB_SB_EEENS1_35KernelTmaWarpSpecializedCooperativeEEENS5_IJNSA_ILi256EEENSA_ILi64EEESG_EEENS_10tfloat32_tENS5_IJlSB_lEEESI_SJ_NS4_8TiledMMAINS4_8MMA_AtomIJNS4_4SM904GMMA29MMA_64x64x8_F32TF32TF32_SS_TNILNSN_7ScaleInE1ELSP_1EEEEEENS4_6LayoutINS5_IJNSA_ILi2EEESB_SB_EEENS5_IJSB_NSA_ILi0EEESV_EEEEENS5_IJNS4_10UnderscoreESY_SY_EEEEENS4_13SM90_TMA_LOADENS4_14ComposedLayoutINS4_7SwizzleILi3ELi4ELi3EEENS4_18smem_ptr_flag_bitsILi32EEENSS_INS5_IJNSA_ILi8EEENSA_ILi32EEEEEENS5_IJS18_SB_EEEEEEEvNS4_8identityES11_S1C_vS1D_EENS_8epilogue10collective6detail29Sm90TmaWarpSpecializedAdapterINS1G_15DefaultEpilogueISI_SJ_SJ_NS1F_6thread17LinearCombinationISI_Li1EffLNS1K_9ScaleType4KindE0ELNS_15FloatRoundStyleE2ESI_EENS1_15EpilogueDefaultEEEEEvvEEEEvNT_6ParamsE:
        .type           _ZN7cutlass13device_kernelINS_4gemm6kernel13GemmUniversalIN4cute5tupleIJiiiiEEENS1_10collective13CollectiveMmaINS1_34MainloopSm90TmaGmmaWarpSpecializedILi3ENS5_IJNS4_1CILi1EEESB_SB_EEENS1_35KernelTmaWarpSpecializedCooperativeEEENS5_IJNSA_ILi256EEENSA_ILi64EEESG_EEENS_10tfloat32_tENS5_IJlSB_lEEESI_SJ_NS4_8TiledMMAINS4_8MMA_AtomIJNS4_4SM904GMMA29MMA_64x64x8_F32TF32TF32_SS_TNILNSN_7ScaleInE1ELSP_1EEEEEENS4_6LayoutINS5_IJNSA_ILi2EEESB_SB_EEENS5_IJSB_NSA_ILi0EEESV_EEEEENS5_IJNS4_10UnderscoreESY_SY_EEEEENS4_13SM90_TMA_LOADENS4_14ComposedLayoutINS4_7SwizzleILi3ELi4ELi3EEENS4_18smem_ptr_flag_bitsILi32EEENSS_INS5_IJNSA_ILi8EEENSA_ILi32EEEEEENS5_IJS18_SB_EEEEEEEvNS4_8identityES11_S1C_vS1D_EENS_8epilogue10collective6detail29Sm90TmaWarpSpecializedAdapterINS1G_15DefaultEpilogueISI_SJ_SJ_NS1F_6thread17LinearCombinationISI_Li1EffLNS1K_9ScaleType4KindE0ELNS_15FloatRoundStyleE2ESI_EENS1_15EpilogueDefaultEEEEEvvEEEEvNT_6ParamsE,@function
        .size           _ZN7cutlass13device_kernelINS_4gemm6kernel13GemmUniversalIN4cute5tupleIJiiiiEEENS1_10collective13CollectiveMmaINS1_34MainloopSm90TmaGmmaWarpSpecializedILi3ENS5_IJNS4_1CILi1EEESB_SB_EEENS1_35KernelTmaWarpSpecializedCooperativeEEENS5_IJNSA_ILi256EEENSA_ILi64EEESG_EEENS_10tfloat32_tENS5_IJlSB_lEEESI_SJ_NS4_8TiledMMAINS4_8MMA_AtomIJNS4_4SM904GMMA29MMA_64x64x8_F32TF32TF32_SS_TNILNSN_7ScaleInE1ELSP_1EEEEEENS4_6LayoutINS5_IJNSA_ILi2EEESB_SB_EEENS5_IJSB_NSA_ILi0EEESV_EEEEENS5_IJNS4_10UnderscoreESY_SY_EEEEENS4_13SM90_TMA_LOADENS4_14ComposedLayoutINS4_7SwizzleILi3ELi4ELi3EEENS4_18smem_ptr_flag_bitsILi32EEENSS_INS5_IJNSA_ILi8EEENSA_ILi32EEEEEENS5_IJS18_SB_EEEEEEEvNS4_8identityES11_S1C_vS1D_EENS_8epilogue10collective6detail29Sm90TmaWarpSpecializedAdapterINS1G_15DefaultEpilogueISI_SJ_SJ_NS1F_6thread17LinearCombinationISI_Li1EffLNS1K_9ScaleType4KindE0ELNS_15FloatRoundStyleE2ESI_EENS1_15EpilogueDefaultEEEEEvvEEEEvNT_6ParamsE,(.L_x_190 - _ZN7cutlass13device_kernelINS_4gemm6kernel13GemmUniversalIN4cute5tupleIJiiiiEEENS1_10collective13CollectiveMmaINS1_34MainloopSm90TmaGmmaWarpSpecializedILi3ENS5_IJNS4_1CILi1EEESB_SB_EEENS1_35KernelTmaWarpSpecializedCooperativeEEENS5_IJNSA_ILi256EEENSA_ILi64EEESG_EEENS_10tfloat32_tENS5_IJlSB_lEEESI_SJ_NS4_8TiledMMAINS4_8MMA_AtomIJNS4_4SM904GMMA29MMA_64x64x8_F32TF32TF32_SS_TNILNSN_7ScaleInE1ELSP_1EEEEEENS4_6LayoutINS5_IJNSA_ILi2EEESB_SB_EEENS5_IJSB_NSA_ILi0EEESV_EEEEENS5_IJNS4_10UnderscoreESY_SY_EEEEENS4_13SM90_TMA_LOADENS4_14ComposedLayoutINS4_7SwizzleILi3ELi4ELi3EEENS4_18smem_ptr_flag_bitsILi32EEENSS_INS5_IJNSA_ILi8EEENSA_ILi32EEEEEENS5_IJS18_SB_EEEEEEEvNS4_8identityES11_S1C_vS1D_EENS_8epilogue10collective6detail29Sm90TmaWarpSpecializedAdapterINS1G_15DefaultEpilogueISI_SJ_SJ_NS1F_6thread17LinearCombinationISI_Li1EffLNS1K_9ScaleType4KindE0ELNS_15FloatRoundStyleE2ESI_EENS1_15EpilogueDefaultEEEEEvvEEEEvNT_6ParamsE)
        .other          _ZN7cutlass13device_kernelINS_4gemm6kernel13GemmUniversalIN4cute5tupleIJiiiiEEENS1_10collective13CollectiveMmaINS1_34MainloopSm90TmaGmmaWarpSpecializedILi3ENS5_IJNS4_1CILi1EEESB_SB_EEENS1_35KernelTmaWarpSpecializedCooperativeEEENS5_IJNSA_ILi256EEENSA_ILi64EEESG_EEENS_10tfloat32_tENS5_IJlSB_lEEESI_SJ_NS4_8TiledMMAINS4_8MMA_AtomIJNS4_4SM904GMMA29MMA_64x64x8_F32TF32TF32_SS_TNILNSN_7ScaleInE1ELSP_1EEEEEENS4_6LayoutINS5_IJNSA_ILi2EEESB_SB_EEENS5_IJSB_NSA_ILi0EEESV_EEEEENS5_IJNS4_10UnderscoreESY_SY_EEEEENS4_13SM90_TMA_LOADENS4_14ComposedLayoutINS4_7SwizzleILi3ELi4ELi3EEENS4_18smem_ptr_flag_bitsILi32EEENSS_INS5_IJNSA_ILi8EEENSA_ILi32EEEEEENS5_IJS18_SB_EEEEEEEvNS4_8identityES11_S1C_vS1D_EENS_8epilogue10collective6detail29Sm90TmaWarpSpecializedAdapterINS1G_15DefaultEpilogueISI_SJ_SJ_NS1F_6thread17LinearCombinationISI_Li1EffLNS1K_9ScaleType4KindE0ELNS_15FloatRoundStyleE2ESI_EENS1_15EpilogueDefaultEEEEEvvEEEEvNT_6ParamsE,@"STO_CUDA_ENTRY STV_DEFAULT"
_ZN7cutlass13device_kernelINS_4gemm6kernel13GemmUniversalIN4cute5tupleIJiiiiEEENS1_10collective13CollectiveMmaINS1_34MainloopSm90TmaGmmaWarpSpecializedILi3ENS5_IJNS4_1CILi1EEESB_SB_EEENS1_35KernelTmaWarpSpecializedCooperativeEEENS5_IJNSA_ILi256EEENSA_ILi64EEESG_EEENS_10tfloat32_tENS5_IJlSB_lEEESI_SJ_NS4_8TiledMMAINS4_8MMA_AtomIJNS4_4SM904GMMA29MMA_64x64x8_F32TF32TF32_SS_TNILNSN_7ScaleInE1ELSP_1EEEEEENS4_6LayoutINS5_IJNSA_ILi2EEESB_SB_EEENS5_IJSB_NSA_ILi0EEESV_EEEEENS5_IJNS4_10UnderscoreESY_SY_EEEEENS4_13SM90_TMA_LOADENS4_14ComposedLayoutINS4_7SwizzleILi3ELi4ELi3EEENS4_18smem_ptr_flag_bitsILi32EEENSS_INS5_IJNSA_ILi8EEENSA_ILi32EEEEEENS5_IJS18_SB_EEEEEEEvNS4_8identityES11_S1C_vS1D_EENS_8epilogue10collective6detail29Sm90TmaWarpSpecializedAdapterINS1G_15DefaultEpilogueISI_SJ_SJ_NS1F_6thread17LinearCombinationISI_Li1EffLNS1K_9ScaleType4KindE0ELNS_15FloatRoundStyleE2ESI_EENS1_15EpilogueDefaultEEEEEvvEEEEvNT_6ParamsE:
[----:B------:R-:W0:Y:S01]  /*0000*/  LDC R1, c[0x0][0x28] ;  /* 0x00000a00ff017b82 */ /* 0x000e220000000800 */
[----:B------:R-:W1:Y:S01]  /*0010*/  S2R R3, SR_TID.X ;  /* 0x0000000000037919 */ /* 0x000e620000002100 */
[----:B------:R-:W-:Y:S01]  /*0020*/  ELECT P0, URZ, PT ;  /* 0x00000000003f782f */ /* 0x000fe20003800000 */
[----:B------:R-:W-:Y:S01]  /*0030*/  BSSY B0, `(.L_x_0) ;  /* 0x000000f000007945 */ /* 0x000fe20003800000 */
[--C-:B-1----:R-:W-:Y:S02]  /*0040*/  SHF.R.U32.HI R0, RZ, 0x5, R3.reuse ;  /* 0x00000005ff007819 */ /* 0x102fe40000011603 */
[----:B------:R-:W-:-:S03]  /*0050*/  SHF.R.U32.HI R14, RZ, 0x7, R3 ;  /* 0x00000007ff0e7819 */ /* 0x000fc60000011603 */
[----:B------:R-:W1:Y:S04]  /*0060*/  SHFL.IDX PT, R4, R0, RZ, 0x1f ;  /* 0x00001fff00047589 */ /* 0x000e6800000e0000 */
[----:B------:R2:W3:Y:S01]  /*0070*/  SHFL.IDX PT, R10, R14, RZ, 0x1f ;  /* 0x00001fff0e0a7589 */ /* 0x0004e200000e0000 */
[----:B-1----:R-:W-:-:S13]  /*0080*/  ISETP.NE.OR P0, PT, R4, RZ, !P0 ;  /* 0x000000ff0400720c */ /* 0x002fda0004705670 */
[----:B0-23--:R-:W-:Y:S05]  /*0090*/  @P0 BRA `(.L_x_1) ;  /* 0x0000000000200947 */ /* 0x00dfea0003800000 */
[----:B------:R-:W-:Y:S02]  /*00a0*/  ULDC.64 UR4, c[0x0][0x198] ;  /* 0x0000660000047ab9 */ /* 0x000fe40000000a00 */
[----:B------:R-:W-:Y:S02]  /*00b0*/  UIADD3 UR6, UP0, UR4, 0xf0, URZ ;  /* 0x000000f004067890 */ /* 0x000fe4000ff1e03f */
[----:B------:R-:W-:Y:S02]  /*00c0*/  UIADD3 UR4, UP1, UR4, 0x1f0, URZ ;  /* 0x000001f004047890 */ /* 0x000fe4000ff3e03f */
[----:B------:R-:W-:Y:S02]  /*00d0*/  UIADD3.X UR7, URZ, UR5, URZ, UP0, !UPT ;  /* 0x000000053f077290 */ /* 0x000fe400087fe43f */
[----:B------:R-:W-:-:S07]  /*00e0*/  UIADD3.X UR5, URZ, UR5, URZ, UP1, !UPT ;  /* 0x000000053f057290 */ /* 0x000fce0008ffe43f */
[----:B------:R0:W-:Y:S02]  /*00f0*/  UTMACCTL.PF [UR6] ;  /* 0x00000000060079b9 */ /* 0x0001e40008040000 */
[----:B------:R0:W-:Y:S02]  /*0100*/  UTMACCTL.PF [UR4] ;  /* 0x00000000040079b9 */ /* 0x0001e40008040000 */
[----:B0-----:R-:W-:Y:S01]  /*0110*/  NOP ;  /* 0x0000000000007918 */ /* 0x001fe20000000000 */
.L_x_1:
[----:B------:R-:W-:Y:S05]  /*0120*/  BSYNC B0 ;  /* 0x0000000000007941 */ /* 0x000fea0003800000 */
.L_x_0:
[----:B------:R-:W0:Y:S02]  /*0130*/  SHFL.IDX PT, R2, R0, RZ, 0x1f ;  /* 0x00001fff00027589 */ /* 0x000e2400000e0000 */
[----:B0-----:R-:W-:-:S13]  /*0140*/  ISETP.NE.AND P0, PT, R2, RZ, PT ;  /* 0x000000ff0200720c */ /* 0x001fda0003f05270 */
[----:B------:R-:W-:Y:S05]  /*0150*/  @P0 BRA `(.L_x_2) ;  /* 0x0000000000500947 */ /* 0x000fea0003800000 */
[----:B------:R-:W0:Y:S01]  /*0160*/  S2UR UR8, SR_CgaCtaId ;  /* 0x00000000000879c3 */ /* 0x000e220000008800 */
[----:B------:R-:W-:Y:S01]  /*0170*/  UMOV UR4, 0x400 ;  /* 0x0000040000047882 */ /* 0x000fe20000000000 */
[----:B------:R-:W-:Y:S01]  /*0180*/  UMOV UR5, 0x1 ;  /* 0x0000000100057882 */ /* 0x000fe20000000000 */
[----:B------:R-:W-:Y:S01]  /*0190*/  UMOV UR6, 0x100 ;  /* 0x0000010000067882 */ /* 0x000fe20000000000 */
[----:B------:R-:W-:Y:S01]  /*01a0*/  ELECT P0, URZ, PT ;  /* 0x00000000003f782f */ /* 0x000fe20003800000 */
[----:B------:R-:W-:-:S04]  /*01b0*/  UIADD3 UR6, -UR6, 0x100000, URZ ;  /* 0x0010000006067890 */ /* 0x000fc8000fffe13f */
[----:B------:R-:W-:Y:S02]  /*01c0*/  USHF.L.U32 UR7, UR6, 0xb, URZ ;  /* 0x0000000b06077899 */ /* 0x000fe4000800063f */
[----:B------:R-:W-:Y:S02]  /*01d0*/  USHF.L.U32 UR6, UR6, 0x1, URZ ;  /* 0x0000000106067899 */ /* 0x000fe4000800063f */
[----:B0-----:R-:W-:Y:S02]  /*01e0*/  ULEA UR8, UR8, UR4, 0x18 ;  /* 0x0000000408087291 */ /* 0x001fe4000f8ec03f */
[----:B------:R-:W-:-:S04]  /*01f0*/  UIADD3 UR4, -UR5, 0x100000, URZ ;  /* 0x0010000005047890 */ /* 0x000fc8000fffe13f */
[----:B------:R-:W-:Y:S02]  /*0200*/  USHF.L.U32 UR5, UR4, 0xb, URZ ;  /* 0x0000000b04057899 */ /* 0x000fe4000800063f */
[----:B------:R-:W-:Y:S01]  /*0210*/  USHF.L.U32 UR4, UR4, 0x1, URZ ;  /* 0x0000000104047899 */ /* 0x000fe2000800063f */
[----:B------:R-:W0:Y:S11]  /*0220*/  FENCE.VIEW.ASYNC.S ;  /* 0x00000000000073c6 */ /* 0x000e360000000000 */
[----:B0-----:R0:W1:Y:S01]  /*0230*/  SYNCS.EXCH.64 URZ, [UR8], UR4 ;  /* 0x00000004083f75b2 */ /* 0x0010620008000100 */
[----:B------:R0:W2:Y:S01]  /*0240*/  SYNCS.EXCH.64 URZ, [UR8+0x18], UR6 ;  /* 0x00001806083f75b2 */ /* 0x0000a20008000100 */
[----:B------:R0:W3:Y:S01]  /*0250*/  SYNCS.EXCH.64 URZ, [UR8+0x8], UR4 ;  /* 0x00000804083f75b2 */ /* 0x0000e20008000100 */
[----:B------:R0:W4:Y:S01]  /*0260*/  SYNCS.EXCH.64 URZ, [UR8+0x20], UR6 ;  /* 0x00002006083f75b2 */ /* 0x0001220008000100 */
[----:B------:R0:W0:Y:S01]  /*0270*/  SYNCS.EXCH.64 URZ, [UR8+0x10], UR4 ;  /* 0x00001004083f75b2 */ /* 0x0000220008000100 */
[----:B------:R0:W0:Y:S01]  /*0280*/  SYNCS.EXCH.64 URZ, [UR8+0x28], UR6 ;  /* 0x00002806083f75b2 */ /* 0x0000220008000100 */
[----:B------:R-:W-:Y:S01]  /*0290*/  NOP ;  /* 0x0000000000007918 */ /* 0x000fe20000000000 */
.L_x_2:
[----:B------:R-:W5:Y:S01]  /*02a0*/  SHFL.IDX PT, R0, R0, RZ, 0x1f ;  /* 0x00001fff00007589 */ /* 0x000f6200000e0000 */
[----:B------:R-:W1:Y:S01]  /*02b0*/  LDC R2, c[0x0][0x65c] ;  /* 0x00019700ff027b82 */ /* 0x000e620000000800 */
[----:B------:R-:W-:Y:S02]  /*02c0*/  ELECT P0, URZ, PT ;  /* 0x00000000003f782f */ /* 0x000fe40003800000 */
[----:B------:R-:W-:Y:S01]  /*02d0*/  LOP3.LUT R7, R7, 0xfffff7ff, RZ, 0xc0, !PT ;  /* 0xfffff7ff07077812 */ /* 0x000fe200078ec0ff */
[----:B------:R-:W2:Y:S01]  /*02e0*/  S2R R5, SR_CTAID.Y ;  /* 0x0000000000057919 */ /* 0x000ea20000002600 */
[----:B0-----:R-:W-:Y:S01]  /*02f0*/  UMOV UR4, 0x20 ;  /* 0x0000002000047882 */ /* 0x001fe20000000000 */
[----:B------:R-:W-:Y:S01]  /*0300*/  NOP ;  /* 0x0000000000007918 */ /* 0x000fe20000000000 */
[----:B------:R-:W-:Y:S01]  /*0310*/  ISETP.NE.AND P2, PT, R10, RZ, PT ;  /* 0x000000ff0a00720c */ /* 0x000fe20003f45270 */
[----:B------:R-:W0:Y:S01]  /*0320*/  S2R R6, SR_CTAID.X ;  /* 0x0000000000067919 */ /* 0x000e220000002500 */
[----:B------:R-:W-:Y:S01]  /*0330*/  NOP ;  /* 0x0000000000007918 */ /* 0x000fe20000000000 */
[----:B-----5:R-:W-:-:S02]  /*0340*/  ISETP.NE.OR P0, PT, R0, RZ, !P0 ;  /* 0x000000ff0000720c */ /* 0x020fc40004705670 */
[----:B-1----:R-:W-:-:S11]  /*0350*/  ISETP.NE.AND P3, PT, R2, 0x1, PT ;  /* 0x000000010200780c */ /* 0x002fd60003f65270 */
[----:B------:R-:W-:Y:S01]  /*0360*/  VOTEU.ALL UP0, P0 ;  /* 0x00000000003f7886 */ /* 0x000fe20000000000 */
[----:B------:R-:W-:Y:S01]  /*0370*/  VOTEU.ALL UP1, P0 ;  /* 0x00000000003f7886 */ /* 0x000fe20000020000 */
[----:B------:R-:W-:Y:S01]  /*0380*/  @P3 LOP3.LUT R7, R7, 0x800, RZ, 0xfc, !PT ;  /* 0x0000080007073812 */ /* 0x000fe200078efcff */
[----:B------:R-:W0:Y:S01]  /*0390*/  @P3 LDC R17, c[0x0][0x10] ;  /* 0x00000400ff113b82 */ /* 0x000e220000000800 */
[----:B------:R-:W-:Y:S01]  /*03a0*/  SHF.R.S32.HI R7, RZ, 0x1f, R4 ;  /* 0x0000001fff077819 */ /* 0x000fe20000011404 */
[----:B------:R-:W-:Y:S01]  /*03b0*/  @!UP0 UMOV UR6, 0x400 ;  /* 0x0000040000068882 */ /* 0x000fe20000000000 */
[----:B------:R-:W-:-:S04]  /*03c0*/  @!UP0 UIADD3 UR4, -UR4, 0x100000, URZ ;  /* 0x0010000004048890 */ /* 0x000fc8000fffe13f */
[----:B------:R-:W-:Y:S02]  /*03d0*/  @!UP0 USHF.L.U32 UR5, UR4, 0xb, URZ ;  /* 0x0000000b04058899 */ /* 0x000fe4000800063f */
[----:B------:R-:W-:Y:S01]  /*03e0*/  @!UP0 USHF.L.U32 UR4, UR4, 0x1, URZ ;  /* 0x0000000104048899 */ /* 0x000fe2000800063f */
[----:B--2---:R-:W-:Y:S01]  /*03f0*/  @P3 IMAD.MOV.U32 R8, RZ, RZ, R5 ;  /* 0x000000ffff083224 */ /* 0x004fe200078e0005 */
[----:B------:R-:W-:Y:S01]  /*0400*/  LEA.HI R7, R7, R4, RZ, 0x2 ;  /* 0x0000000407077211 */ /* 0x000fe200078f10ff */
[----:B------:R-:W-:Y:S01]  /*0410*/  @P3 IMAD.MOV.U32 R9, RZ, RZ, RZ ;  /* 0x000000ffff093224 */ /* 0x000fe200078e00ff */
[----:B------:R-:W1:Y:S02]  /*0420*/  @!UP0 S2UR UR7, SR_CgaCtaId ;  /* 0x00000000000789c3 */ /* 0x000e640000008800 */
[----:B------:R-:W-:-:S05]  /*0430*/  LOP3.LUT R7, R7, 0xfffffffc, RZ, 0xc0, !PT ;  /* 0xfffffffc07077812 */ /* 0x000fca00078ec0ff */
[----:B------:R-:W-:Y:S01]  /*0440*/  IMAD.IADD R0, R4, 0x1, -R7 ;  /* 0x0000000104007824 */ /* 0x000fe200078e0a07 */
[----:B------:R-:W-:Y:S01]  /*0450*/  LOP3.LUT R4, R3, 0x7f, RZ, 0xc0, !PT ;  /* 0x0000007f03047812 */ /* 0x000fe200078ec0ff */
[----:B------:R-:W2:Y:S01]  /*0460*/  @!P3 LDC R11, c[0x0][0xc] ;  /* 0x00000300ff0bbb82 */ /* 0x000ea20000000800 */
[----:B------:R-:W-:Y:S02]  /*0470*/  IMAD.MOV.U32 R7, RZ, RZ, RZ ;  /* 0x000000ffff077224 */ /* 0x000fe400078e00ff */
[----:B------:R-:W-:Y:S01]  /*0480*/  ISETP.NE.AND P1, PT, R0, 0x3, PT ;  /* 0x000000030000780c */ /* 0x000fe20003f25270 */
[----:B0-----:R-:W-:Y:S01]  /*0490*/  @P3 IMAD.WIDE.U32 R16, R6, R17, R8 ;  /* 0x0000001106103225 */ /* 0x001fe200078e0008 */
[----:B-1----:R-:W-:Y:S01]  /*04a0*/  @!UP0 ULEA UR8, UR7, UR6, 0x18 ;  /* 0x0000000607088291 */ /* 0x002fe2000f8ec03f */
[----:B------:R-:W-:Y:S02]  /*04b0*/  VOTEU.ALL UP0, P0 ;  /* 0x00000000003f7886 */ /* 0x000fe40000000000 */
[----:B------:R-:W-:Y:S01]  /*04c0*/  ULDC UR6, c[0x0][0xc] ;  /* 0x0000030000067ab9 */ /* 0x000fe20000000800 */
[----:B------:R-:W-:Y:S01]  /*04d0*/  ISETP.EQ.OR P0, PT, R0, RZ, !P1 ;  /* 0x000000ff0000720c */ /* 0x000fe20004f02670 */
[----:B------:R-:W-:-:S03]  /*04e0*/  ULDC UR7, c[0x0][0x10] ;  /* 0x0000040000077ab9 */ /* 0x000fc60000000800 */
[C---:B------:R-:W-:Y:S01]  /*04f0*/  ISETP.EQ.AND P0, PT, R10.reuse, RZ, P0 ;  /* 0x000000ff0a00720c */ /* 0x040fe20000702270 */
[----:B------:R-:W-:Y:S02]  /*0500*/  VIADD R10, R10, 0xffffffff ;  /* 0xffffffff0a0a7836 */ /* 0x000fe40000000000 */
[----:B--2---:R-:W-:Y:S01]  /*0510*/  @!P3 IMAD.WIDE.U32 R8, R11, R5, R6 ;  /* 0x000000050b08b225 */ /* 0x004fe200078e0006 */
[----:B------:R-:W0:Y:S02]  /*0520*/  FENCE.VIEW.ASYNC.S ;  /* 0x00000000000073c6 */ /* 0x000e240000000000 */
[----:B0-----:R-:W3:Y:S01]  /*0530*/  @!UP0 SYNCS.EXCH.64 URZ, [UR8+0x40], UR4 ;  /* 0x00004004083f85b2 */ /* 0x001ee20008000100 */
[----:B------:R-:W-:Y:S01]  /*0540*/  SEL R18, RZ, 0x1, !P0 ;  /* 0x00000001ff127807 */ /* 0x000fe20004000000 */
[----:B------:R-:W-:Y:S01]  /*0550*/  @P3 IMAD.MOV.U32 R11, RZ, RZ, RZ ;  /* 0x000000ffff0b3224 */ /* 0x000fe200078e00ff */
[----:B------:R-:W-:Y:S01]  /*0560*/  ISETP.GE.U32.AND P1, PT, R10, 0x2, PT ;  /* 0x000000020a00780c */ /* 0x000fe20003f26070 */
[----:B------:R-:W-:-:S02]  /*0570*/  @!P3 IMAD.MOV.U32 R16, RZ, RZ, R8 ;  /* 0x000000ffff10b224 */ /* 0x000fc400078e0008 */
[----:B------:R-:W-:Y:S01]  /*0580*/  @P3 IMAD.IADD R17, R17, 0x1, R11 ;  /* 0x0000000111113824 */ /* 0x000fe200078e020b */
[----:B------:R-:W-:Y:S01]  /*0590*/  SEL R18, R18, 0x2, P1 ;  /* 0x0000000212127807 */ /* 0x000fe20000800000 */
[----:B------:R-:W-:Y:S01]  /*05a0*/  @!P3 IMAD.MOV.U32 R17, RZ, RZ, R9 ;  /* 0x000000ffff11b224 */ /* 0x000fe200078e0009 */
[----:B------:R0:W3:Y:S01]  /*05b0*/  @!UP1 SYNCS.EXCH.64 URZ, [UR8+0x48], UR4 ;  /* 0x00004804083f95b2 */ /* 0x0000e20008000100 */
[----:B------:R-:W-:Y:S01]  /*05c0*/  NOP ;  /* 0x0000000000007918 */ /* 0x000fe20000000000 */
[----:B0-----:R-:W-:-:S03]  /*05d0*/  UIMAD.WIDE.U32 UR4, UR6, UR7, URZ ;  /* 0x00000007060472a5 */ /* 0x001fc6000f8e003f */
[----:B------:R-:W-:Y:S02]  /*05e0*/  ULDC UR6, c[0x0][0x14] ;  /* 0x0000050000067ab9 */ /* 0x000fe40000000800 */
[----:B------:R-:W-:Y:S02]  /*05f0*/  UIMAD.WIDE.U32 UR38, UR4, UR6, URZ ;  /* 0x00000006042672a5 */ /* 0x000fe4000f8e003f */
[----:B------:R-:W-:-:S04]  /*0600*/  UIMAD UR41, UR5, UR6, URZ ;  /* 0x00000006052972a4 */ /* 0x000fc8000f8e023f */
[----:B------:R-:W-:Y:S01]  /*0610*/  UIADD3 UR41, UR39, UR41, URZ ;  /* 0x0000002927297290 */ /* 0x000fe2000fffe03f */
[----:B---34-:R-:W-:Y:S06]  /*0620*/  BAR.SYNC.DEFER_BLOCKING 0x0 ;  /* 0x0000000000007b1d */ /* 0x018fec0000010000 */
[----:B------:R-:W-:Y:S05]  /*0630*/  @!P2 BRA `(.L_x_3) ;  /* 0x000000700034a947 */ /* 0x000fea0003800000 */
[----:B------:R-:W-:-:S13]  /*0640*/  ISETP.GT.U32.AND P0, PT, R10, 0x1, PT ;  /* 0x000000010a00780c */ /* 0x000fda0003f04070 */
[----:B------:R-:W-:Y:S05]  /*0650*/  @P0 EXIT ;  /* 0x000000000000094d */ /* 0x000fea0003800000 */
[----:B------:R-:W-:Y:S01]  /*0660*/  ULDC.64 UR4, c[0x0][0x650] ;  /* 0x0001940000047ab9 */ /* 0x000fe20000000a00 */
[----:B------:R-:W-:Y:S01]  /*0670*/  PRMT R0, RZ, 0x7610, R0 ;  /* 0x00007610ff007816 */ /* 0x000fe20000000000 */
[----:B------:R-:W-:Y:S01]  /*0680*/  IMAD.MOV.U32 R111, RZ, RZ, -0x1 ;  /* 0xffffffffff6f7424 */ /* 0x000fe200078e00ff */
[----:B------:R-:W-:Y:S01]  /*0690*/  ISETP.GE.U32.AND P0, PT, R16, UR4, PT ;  /* 0x0000000410007c0c */ /* 0x000fe2000bf06070 */
[----:B------:R-:W-:Y:S02]  /*06a0*/  IMAD.MOV.U32 R101, RZ, RZ, -0x1 ;  /* 0xffffffffff657424 */ /* 0x000fe400078e00ff */
[----:B------:R-:W-:Y:S01]  /*06b0*/  IMAD.MOV.U32 R19, RZ, RZ, -0x1 ;  /* 0xffffffffff137424 */ /* 0x000fe200078e00ff */
[----:B------:R-:W-:-:S13]  /*06c0*/  ISETP.GE.U32.AND.EX P0, PT, R17, UR5, PT, P0 ;  /* 0x0000000511007c0c */ /* 0x000fda000bf06100 */
[----:B------:R-:W-:Y:S05]  /*06d0*/  @P0 BRA `(.L_x_4) ;  /* 0x0000000400580947 */ /* 0x000fea0003800000 */
[----:B------:R-:W0:Y:S01]  /*06e0*/  LDC.64 R20, c[0x0][0x628] ;  /* 0x00018a00ff147b82 */ /* 0x000e220000000a00 */
[----:B------:R-:W-:Y:S02]  /*06f0*/  IMAD.MOV.U32 R8, RZ, RZ, R16 ;  /* 0x000000ffff087224 */ /* 0x000fe400078e0010 */
[----:B------:R-:W-:-:S05]  /*0700*/  IMAD.MOV.U32 R9, RZ, RZ, R17 ;  /* 0x000000ffff097224 */ /* 0x000fca00078e0011 */
[----:B------:R-:W1:Y:S08]  /*0710*/  LDC R0, c[0x0][0x630] ;  /* 0x00018c00ff007b82 */ /* 0x000e700000000800 */
[----:B------:R-:W2:Y:S01]  /*0720*/  LDC.64 R22, c[0x0][0x620] ;  /* 0x00018800ff167b82 */ /* 0x000ea20000000a00 */
[----:B0-----:R-:W-:-:S04]  /*0730*/  ISETP.NE.U32.AND P0, PT, R20, RZ, PT ;  /* 0x000000ff1400720c */ /* 0x001fc80003f05070 */
[----:B------:R-:W-:-:S13]  /*0740*/  ISETP.NE.AND.EX P0, PT, R21, RZ, PT, P0 ;  /* 0x000000ff1500720c */ /* 0x000fda0003f05300 */
[----:B-12---:R-:W-:Y:S05]  /*0750*/  @!P0 BRA `(.L_x_5) ;  /* 0x0000000000288947 */ /* 0x006fea0003800000 */
[----:B------:R-:W0:Y:S02]  /*0760*/  LDC R13, c[0x0][0x634] ;  /* 0x00018d00ff0d7b82 */ /* 0x000e240000000800 */
[----:B0-----:R-:W-:-:S05]  /*0770*/  IADD3 R13, P0, R16, R13, RZ ;  /* 0x0000000d100d7210 */ /* 0x001fca0007f1e0ff */
[----:B------:R-:W-:-:S04]  /*0780*/  IMAD.X R15, RZ, RZ, R17, P0 ;  /* 0x000000ffff0f7224 */ /* 0x000fc800000e0611 */
[----:B------:R-:W-:-:S04]  /*0790*/  IMAD.WIDE.U32 R8, R15, R20, RZ ;  /* 0x000000140f087225 */ /* 0x000fc800078e00ff */
[----:B------:R-:W-:-:S04]  /*07a0*/  IMAD.WIDE.U32 R10, P0, R13, R21, R8 ;  /* 0x000000150d0a7225 */ /* 0x000fc80007800008 */
[----:B------:R-:W-:-:S04]  /*07b0*/  IMAD.WIDE.U32 R8, R13, R20, RZ ;  /* 0x000000140d087225 */ /* 0x000fc800078e00ff */
[----:B------:R-:W-:Y:S01]  /*07c0*/  IMAD.X R13, RZ, RZ, RZ, P0 ;  /* 0x000000ffff0d7224 */ /* 0x000fe200000e06ff */
[----:B------:R-:W-:Y:S01]  /*07d0*/  IADD3 RZ, P0, R9, R10, RZ ;  /* 0x0000000a09ff7210 */ /* 0x000fe20007f1e0ff */
[----:B------:R-:W-:-:S04]  /*07e0*/  IMAD.MOV.U32 R12, RZ, RZ, R11 ;  /* 0x000000ffff0c7224 */ /* 0x000fc800078e000b */
[----:B------:R-:W-:-:S08]  /*07f0*/  IMAD.WIDE.U32.X R8, R15, R21, R12, P0 ;  /* 0x000000150f087225 */ /* 0x000fd000000e040c */
.L_x_5:
[-CC-:B------:R-:W-:Y:S01]  /*0800*/  SHF.R.U64 R25, R8, R0.reuse, R9.reuse ;  /* 0x0000000008197219 */ /* 0x180fe20000001209 */
[----:B------:R-:W0:Y:S01]  /*0810*/  LDC R12, c[0x0][0x618] ;  /* 0x00018600ff0c7b82 */ /* 0x000e220000000800 */
[----:B------:R-:W-:Y:S01]  /*0820*/  SHF.R.U32.HI R7, RZ, R0, R9 ;  /* 0x00000000ff077219 */ /* 0x000fe20000011609 */
[----:B------:R-:W-:Y:S01]  /*0830*/  ULDC UR4, c[0x0][0x150] ;  /* 0x0000540000047ab9 */ /* 0x000fe20000000800 */
[----:B------:R-:W-:Y:S02]  /*0840*/  IADD3 R11, P0, RZ, -R25, RZ ;  /* 0x80000019ff0b7210 */ /* 0x000fe40007f1e0ff */
[----:B------:R-:W-:-:S03]  /*0850*/  I2FP.F32.U32 R0, R6 ;  /* 0x0000000600007245 */ /* 0x000fc60000201000 */
[----:B------:R-:W1:Y:S01]  /*0860*/  LDC.64 R30, c[0x0][0x640] ;  /* 0x00019000ff1e7b82 */ /* 0x000e620000000a00 */
[----:B------:R-:W-:Y:S02]  /*0870*/  IMAD.X R13, RZ, RZ, ~R7, P0 ;  /* 0x000000ffff0d7224 */ /* 0x000fe400000e0e07 */
[----:B------:R-:W-:Y:S01]  /*0880*/  FMUL R0, R0, UR4 ;  /* 0x0000000400007c20 */ /* 0x000fe20008400000 */
[----:B------:R-:W-:Y:S01]  /*0890*/  IMAD.WIDE.U32 R8, R11, R22, R16 ;  /* 0x000000160b087225 */ /* 0x000fe200078e0010 */
[----:B------:R-:W-:-:S03]  /*08a0*/  ULDC UR4, c[0x0][0x154] ;  /* 0x0000550000047ab9 */ /* 0x000fc60000000800 */
[----:B------:R-:W-:Y:S01]  /*08b0*/  IMAD R10, R13, R22, RZ ;  /* 0x000000160d0a7224 */ /* 0x000fe200078e02ff */
[----:B------:R-:W2:Y:S01]  /*08c0*/  LDC R7, c[0x0][0x144] ;  /* 0x00005100ff077b82 */ /* 0x000ea20000000800 */
[----:B------:R-:W3:Y:S02]  /*08d0*/  F2I.U32.TRUNC.NTZ R0, R0 ;  /* 0x0000000000007305 */ /* 0x000ee4000020f000 */
[----:B------:R-:W-:-:S04]  /*08e0*/  IMAD R11, R11, R23, R10 ;  /* 0x000000170b0b7224 */ /* 0x000fc800078e020a */
[----:B------:R-:W-:Y:S01]  /*08f0*/  IMAD.IADD R9, R9, 0x1, R11 ;  /* 0x0000000109097824 */ /* 0x000fe200078e020b */
[----:B------:R-:W4:Y:S01]  /*0900*/  LDC R24, c[0x0][0x608] ;  /* 0x00018200ff187b82 */ /* 0x000f220000000800 */
[----:B------:R-:W-:-:S03]  /*0910*/  IMAD.MOV.U32 R11, RZ, RZ, -0x1 ;  /* 0xffffffffff0b7424 */ /* 0x000fc600078e00ff */
[-CC-:B0-----:R-:W-:Y:S02]  /*0920*/  SHF.R.U64 R22, R8, R12.reuse, R9.reuse ;  /* 0x0000000c08167219 */ /* 0x181fe40000001209 */
[----:B------:R-:W-:Y:S02]  /*0930*/  I2FP.F32.U32 R8, R5 ;  /* 0x0000000500087245 */ /* 0x000fe40000201000 */
[----:B------:R-:W0:Y:S01]  /*0940*/  LDC R28, c[0x0][0x658] ;  /* 0x00019600ff1c7b82 */ /* 0x000e220000000800 */
[----:B-1----:R-:W-:Y:S01]  /*0950*/  ISETP.NE.U32.AND P0, PT, R30, RZ, PT ;  /* 0x000000ff1e00720c */ /* 0x002fe20003f05070 */
[----:B---3--:R-:W-:Y:S02]  /*0960*/  IMAD.MOV R10, RZ, RZ, -R0 ;  /* 0x000000ffff0a7224 */ /* 0x008fe400078e0a00 */
[----:B------:R-:W-:Y:S01]  /*0970*/  FMUL R8, R8, UR4 ;  /* 0x0000000408087c20 */ /* 0x000fe20008400000 */
[----:B------:R-:W-:Y:S02]  /*0980*/  SHF.R.U32.HI R9, RZ, R12, R9 ;  /* 0x0000000cff097219 */ /* 0x000fe40000011609 */
[----:B------:R-:W-:Y:S01]  /*0990*/  ISETP.NE.AND.EX P0, PT, R31, RZ, PT, P0 ;  /* 0x000000ff1f00720c */ /* 0x000fe20003f05300 */
[----:B------:R1:W3:Y:S01]  /*09a0*/  F2I.U32.TRUNC.NTZ R15, R8 ;  /* 0x00000008000f7305 */ /* 0x0002e2000020f000 */
[----:B------:R-:W1:Y:S01]  /*09b0*/  LDC R20, c[0x0][0x148] ;  /* 0x00005200ff147b82 */ /* 0x000e620000000800 */
[----:B--2---:R-:W-:-:S07]  /*09c0*/  IMAD R0, R7, R10, R6 ;  /* 0x0000000a07007224 */ /* 0x004fce00078e0206 */
[----:B------:R-:W2:Y:S01]  /*09d0*/  LDC R26, c[0x0][0x600] ;  /* 0x00018000ff1a7b82 */ /* 0x000ea20000000800 */
[-CC-:B----4-:R-:W-:Y:S02]  /*09e0*/  SHF.R.U64 R32, R22, R24.reuse, R9.reuse ;  /* 0x0000001816207219 */ /* 0x190fe40000001209 */
[----:B------:R-:W-:Y:S01]  /*09f0*/  SHF.R.U32.HI R7, RZ, R24, R9 ;  /* 0x00000018ff077219 */ /* 0x000fe20000011609 */
[----:B------:R-:W-:-:S04]  /*0a00*/  IMAD.MOV.U32 R9, RZ, RZ, 0x1 ;  /* 0x00000001ff097424 */ /* 0x000fc800078e00ff */
[----:B------:R-:W4:Y:S01]  /*0a10*/  LDC R21, c[0x0][0x648] ;  /* 0x00019200ff157b82 */ /* 0x000f220000000800 */
[-C--:B0-----:R-:W-:Y:S02]  /*0a20*/  SHF.L.U32 R6, R11, R28.reuse, RZ ;  /* 0x0000001c0b067219 */ /* 0x081fe400000006ff */
[--C-:B------:R-:W-:Y:S02]  /*0a30*/  SHF.R.U64 R24, R32, R28, R7.reuse ;  /* 0x0000001c20187219 */ /* 0x100fe40000001207 */
[----:B------:R-:W-:Y:S02]  /*0a40*/  LOP3.LUT R13, RZ, R6, RZ, 0x33, !PT ;  /* 0x00000006ff0d7212 */ /* 0x000fe400078e33ff */
[-C--:B------:R-:W-:Y:S01]  /*0a50*/  SHF.R.U32.HI R7, RZ, R28.reuse, R7 ;  /* 0x0000001cff077219 */ /* 0x080fe20000011607 */
[----:B------:R-:W0:Y:S01]  /*0a60*/  LDC R23, c[0x0][0x638] ;  /* 0x00018e00ff177b82 */ /* 0x000e220000000800 */
[----:B------:R-:W-:Y:S01]  /*0a70*/  SHF.L.U32 R12, R9, R28, RZ ;  /* 0x0000001c090c7219 */ /* 0x000fe200000006ff */
[----:B------:R-:W-:-:S06]  /*0a80*/  IMAD.MOV.U32 R6, RZ, RZ, R24 ;  /* 0x000000ffff067224 */ /* 0x000fcc00078e0018 */
[----:B------:R-:W0:Y:S01]  /*0a90*/  LDC R111, c[0x0][0x610] ;  /* 0x00018400ff6f7b82 */ /* 0x000e220000000800 */
[----:B-1-3--:R-:W-:Y:S05]  /*0aa0*/  @!P0 BRA `(.L_x_6) ;  /* 0x0000000000288947 */ /* 0x00afea0003800000 */
[----:B------:R-:W1:Y:S02]  /*0ab0*/  LDC R11, c[0x0][0x64c] ;  /* 0x00019300ff0b7b82 */ /* 0x000e640000000800 */
[----:B-1----:R-:W-:-:S05]  /*0ac0*/  IADD3 R11, P0, R24, R11, RZ ;  /* 0x0000000b180b7210 */ /* 0x002fca0007f1e0ff */
        /* <DEDUP_REMOVED lines=8> */
.L_x_6:
[----:B----4-:R-:W-:Y:S01]  /*0b50*/  SHF.R.U64 R6, R6, R21, R7 ;  /* 0x0000001506067219 */ /* 0x010fe20000001207 */
[----:B--2---:R-:W-:Y:S01]  /*0b60*/  VIADD R7, R26, 0xffffffff ;  /* 0xffffffff1a077836 */ /* 0x004fe20000000000 */
[----:B------:R-:W-:Y:S01]  /*0b70*/  LOP3.LUT R13, R32, R13, RZ, 0xc0, !PT ;  /* 0x0000000d200d7212 */ /* 0x000fe200078ec0ff */
[----:B------:R-:W-:Y:S02]  /*0b80*/  IMAD.MOV R15, RZ, RZ, -R15 ;  /* 0x000000ffff0f7224 */ /* 0x000fe400078e0a0f */
[----:B------:R-:W-:Y:S02]  /*0b90*/  IMAD.MOV R8, RZ, RZ, -R6 ;  /* 0x000000ffff087224 */ /* 0x000fe400078e0a06 */
[----:B------:R-:W-:Y:S01]  /*0ba0*/  IMAD R13, R12, R6, R13 ;  /* 0x000000060c0d7224 */ /* 0x000fe200078e020d */
[----:B------:R-:W-:Y:S01]  /*0bb0*/  LOP3.LUT R6, R22, R7, RZ, 0xc0, !PT ;  /* 0x0000000716067212 */ /* 0x000fe200078ec0ff */
[----:B------:R-:W-:Y:S02]  /*0bc0*/  @P3 IMAD R0, R20, R15, R5 ;  /* 0x0000000f14003224 */ /* 0x000fe400078e0205 */
[----:B0-----:R-:W-:-:S02]  /*0bd0*/  IMAD R5, R8, R23, R24 ;  /* 0x0000001708057224 */ /* 0x001fc400078e0218 */
[----:B------:R-:W-:Y:S02]  /*0be0*/  IMAD R111, R13, R111, R0 ;  /* 0x0000006f0d6f7224 */ /* 0x000fe400078e0200 */
[----:B------:R-:W-:Y:S02]  /*0bf0*/  IMAD R6, R5, R26, R6 ;  /* 0x0000001a05067224 */ /* 0x000fe400078e0206 */
[----:B------:R-:W-:Y:S02]  /*0c00*/  IMAD.MOV.U32 R0, RZ, RZ, 0x1 ;  /* 0x00000001ff007424 */ /* 0x000fe400078e00ff */
[----:B------:R-:W-:Y:S01]  /*0c10*/  IMAD.MOV.U32 R19, RZ, RZ, R25 ;  /* 0x000000ffff137224 */ /* 0x000fe200078e0019 */
[----:B------:R-:W-:Y:S02]  /*0c20*/  SEL R101, R6, R111, !P3 ;  /* 0x0000006f06657207 */ /* 0x000fe40005800000 */
[----:B------:R-:W-:-:S07]  /*0c30*/  SEL R111, R111, R6, !P3 ;  /* 0x000000066f6f7207 */ /* 0x000fce0005800000 */
.L_x_4:
[----:B------:R-:W-:-:S08]  /*0c40*/  NOP ;  /* 0x0000000000007918 */ /* 0x000fd00000000000 */
[----:B------:R-:W0:Y:S02]  /*0c50*/  USETMAXREG.TRY_ALLOC.CTAPOOL UP0, 0xe8 ;  /* 0x000000e8000079c8 */ /* 0x000e240008000600 */
[----:B0-----:R-:W-:-:S13]  /*0c60*/  PLOP3.LUT P0, PT, PT, PT, UP0, 0x80, 0x0 ;  /* 0x000000000000781c */ /* 0x001fda0003f0f008 */
[----:B------:R-:W-:Y:S05]  /*0c70*/  @!P0 BRA `(.L_x_4) ;  /* 0xfffffffc00f08947 */ /* 0x000fea000383ffff */
[----:B------:R-:W-:Y:S01]  /*0c80*/  ULDC.64 UR4, c[0x0][0x598] ;  /* 0x0001660000047ab9 */ /* 0x000fe20000000a00 */
[----:B------:R-:W-:Y:S01]  /*0c90*/  ULDC.64 UR36, c[0x0][0x208] ;  /* 0x0000820000247ab9 */ /* 0x000fe20000000a00 */
[----:B------:R-:W-:-:S04]  /*0ca0*/  ISETP.NE.U32.AND P0, PT, RZ, UR4, PT ;  /* 0x00000004ff007c0c */ /* 0x000fc8000bf05070 */
[----:B------:R-:W-:-:S13]  /*0cb0*/  ISETP.NE.AND.EX P0, PT, RZ, UR5, PT, P0 ;  /* 0x00000005ff007c0c */ /* 0x000fda000bf05300 */
[----:B------:R-:W-:Y:S05]  /*0cc0*/  @!P0 BRA `(.L_x_7) ;  /* 0x00000000001c8947 */ /* 0x000fea0003800000 */
[----:B------:R-:W0:Y:S02]  /*0cd0*/  LDC.64 R6, c[0x0][0x598] ;  /* 0x00016600ff067b82 */ /* 0x000e240000000a00 */
[----:B0-----:R-:W2:Y:S02]  /*0ce0*/  LDG.E.64 R6, desc[UR36][R6.64] ;  /* 0x0000002406067981 */ /* 0x001ea4000c1e1b00 */
[----:B--2---:R-:W-:-:S04]  /*0cf0*/  ISETP.NE.U32.AND P0, PT, R6, RZ, PT ;  /* 0x000000ff0600720c */ /* 0x004fc80003f05070 */
[----:B------:R-:W-:-:S13]  /*0d00*/  ISETP.NE.AND.EX P0, PT, R7, RZ, PT, P0 ;  /* 0x000000ff0700720c */ /* 0x000fda0003f05300 */
[----:B------:R-:W-:Y:S05]  /*0d10*/  @!P0 BRA `(.L_x_7) ;  /* 0x0000000000088947 */ /* 0x000fea0003800000 */
[----:B------:R0:W5:Y:S01]  /*0d20*/  LD.E R88, desc[UR36][R6.64] ;  /* 0x0000002406587980 */ /* 0x000162000c101900 */
[----:B------:R-:W-:Y:S05]  /*0d30*/  BRA `(.L_x_8) ;  /* 0x0000000000247947 */ /* 0x000fea0003800000 */
.L_x_7:
[----:B------:R-:W-:Y:S02]  /*0d40*/  ULDC.64 UR4, c[0x0][0x588] ;  /* 0x0001620000047ab9 */ /* 0x000fe40000000a00 */
[----:B------:R-:W-:-:S04]  /*0d50*/  ISETP.NE.U32.AND P0, PT, RZ, UR4, PT ;  /* 0x00000004ff007c0c */ /* 0x000fc8000bf05070 */
[----:B------:R-:W-:-:S13]  /*0d60*/  ISETP.NE.AND.EX P0, PT, RZ, UR5, PT, P0 ;  /* 0x00000005ff007c0c */ /* 0x000fda000bf05300 */
[----:B------:R-:W-:Y:S05]  /*0d70*/  @!P0 BRA `(.L_x_9) ;  /* 0x00000000000c8947 */ /* 0x000fea0003800000 */
[----:B------:R-:W0:Y:S02]  /*0d80*/  LDC.64 R88, c[0x0][0x588] ;  /* 0x00016200ff587b82 */ /* 0x000e240000000a00 */
[----:B0-----:R1:W5:Y:S01]  /*0d90*/  LDG.E R88, desc[UR36][R88.64] ;  /* 0x0000002458587981 */ /* 0x001362000c1e1900 */
[----:B------:R-:W-:Y:S05]  /*0da0*/  BRA `(.L_x_8) ;  /* 0x0000000000087947 */ /* 0x000fea0003800000 */
.L_x_9:
[----:B------:R-:W-:Y:S02]  /*0db0*/  ULDC UR4, c[0x0][0x580] ;  /* 0x0001600000047ab9 */ /* 0x000fe40000000800 */
[----:B------:R-:W-:-:S07]  /*0dc0*/  IMAD.U32 R88, RZ, RZ, UR4 ;  /* 0x00000004ff587e24 */ /* 0x000fce000f8e00ff */
.L_x_8:
[----:B------:R-:W-:Y:S02]  /*0dd0*/  ULDC.64 UR4, c[0x0][0x5a0] ;  /* 0x0001680000047ab9 */ /* 0x000fe40000000a00 */
[----:B------:R-:W-:-:S04]  /*0de0*/  ISETP.NE.U32.AND P0, PT, RZ, UR4, PT ;  /* 0x00000004ff007c0c */ /* 0x000fc8000bf05070 */
[----:B------:R-:W-:-:S13]  /*0df0*/  ISETP.NE.AND.EX P0, PT, RZ, UR5, PT, P0 ;  /* 0x00000005ff007c0c */ /* 0x000fda000bf05300 */
[----:B------:R-:W-:Y:S05]  /*0e00*/  @!P0 BRA `(.L_x_10) ;  /* 0x00000000001c8947 */ /* 0x000fea0003800000 */
[----:B0-----:R-:W0:Y:S02]  /*0e10*/  LDC.64 R6, c[0x0][0x5a0] ;  /* 0x00016800ff067b82 */ /* 0x001e240000000a00 */
[----:B0-----:R-:W2:Y:S02]  /*0e20*/  LDG.E.64 R6, desc[UR36][R6.64] ;  /* 0x0000002406067981 */ /* 0x001ea4000c1e1b00 */
[----:B--2---:R-:W-:-:S04]  /*0e30*/  ISETP.NE.U32.AND P0, PT, R6, RZ, PT ;  /* 0x000000ff0600720c */ /* 0x004fc80003f05070 */
[----:B------:R-:W-:-:S13]  /*0e40*/  ISETP.NE.AND.EX P0, PT, R7, RZ, PT, P0 ;  /* 0x000000ff0700720c */ /* 0x000fda0003f05300 */
[----:B------:R-:W-:Y:S05]  /*0e50*/  @!P0 BRA `(.L_x_10) ;  /* 0x0000000000088947 */ /* 0x000fea0003800000 */
[----:B-1----:R0:W5:Y:S01]  /*0e60*/  LD.E R89, desc[UR36][R6.64] ;  /* 0x0000002406597980 */ /* 0x002162000c101900 */
[----:B------:R-:W-:Y:S05]  /*0e70*/  BRA `(.L_x_11) ;  /* 0x0000000000247947 */ /* 0x000fea0003800000 */
.L_x_10:
[----:B------:R-:W-:Y:S02]  /*0e80*/  ULDC.64 UR4, c[0x0][0x590] ;  /* 0x0001640000047ab9 */ /* 0x000fe40000000a00 */
[----:B------:R-:W-:-:S04]  /*0e90*/  ISETP.NE.U32.AND P0, PT, RZ, UR4, PT ;  /* 0x00000004ff007c0c */ /* 0x000fc8000bf05070 */
[----:B------:R-:W-:-:S13]  /*0ea0*/  ISETP.NE.AND.EX P0, PT, RZ, UR5, PT, P0 ;  /* 0x00000005ff007c0c */ /* 0x000fda000bf05300 */
[----:B------:R-:W-:Y:S05]  /*0eb0*/  @!P0 BRA `(.L_x_12) ;  /* 0x00000000000c8947 */ /* 0x000fea0003800000 */
[----:B0-----:R-:W1:Y:S02]  /*0ec0*/  LDC.64 R6, c[0x0][0x590] ;  /* 0x00016400ff067b82 */ /* 0x001e640000000a00 */
[----:B-1----:R1:W5:Y:S01]  /*0ed0*/  LDG.E R89, desc[UR36][R6.64] ;  /* 0x0000002406597981 */ /* 0x002362000c1e1900 */
[----:B------:R-:W-:Y:S05]  /*0ee0*/  BRA `(.L_x_11) ;  /* 0x0000000000087947 */ /* 0x000fea0003800000 */
.L_x_12:
[----:B------:R-:W-:Y:S02]  /*0ef0*/  ULDC UR4, c[0x0][0x584] ;  /* 0x0001610000047ab9 */ /* 0x000fe40000000800 */
[----:B-1----:R-:W-:-:S07]  /*0f00*/  IMAD.U32 R89, RZ, RZ, UR4 ;  /* 0x00000004ff597e24 */ /* 0x002fce000f8e00ff */
.L_x_11:
[----:B------:R-:W-:-:S13]  /*0f10*/  LOP3.LUT P0, RZ, R0, 0xff, RZ, 0xc0, !PT ;  /* 0x000000ff00ff7812 */ /* 0x000fda000780c0ff */
[----:B------:R-:W-:Y:S05]  /*0f20*/  @!P0 EXIT ;  /* 0x000000000000894d */ /* 0x000fea0003800000 */
[----:B------:R-:W2:Y:S01]  /*0f30*/  LDC R94, c[0x0][0x658] ;  /* 0x00019600ff5e7b82 */ /* 0x000ea20000000800 */
[----:B------:R-:W-:Y:S01]  /*0f40*/  ULDC.64 UR6, c[0x0][0x288] ;  /* 0x0000a20000067ab9 */ /* 0x000fe20000000a00 */
[----:B------:R-:W-:Y:S01]  /*0f50*/  LOP3.LUT R14, R14, 0x1, RZ, 0xc0, !PT ;  /* 0x000000010e0e7812 */ /* 0x000fe200078ec0ff */
[----:B------:R-:W-:Y:S01]  /*0f60*/  UIADD3 UR4, UR7, 0x3f, URZ ;  /* 0x0000003f07047890 */ /* 0x000fe2000fffe03f */
[----:B------:R-:W-:Y:S01]  /*0f70*/  SHF.R.U32.HI R0, RZ, 0x2, R3 ;  /* 0x00000002ff007819 */ /* 0x000fe20000011603 */
[----:B01----:R-:W-:Y:S01]  /*0f80*/  IMAD.MOV.U32 R7, RZ, RZ, -0x1 ;  /* 0xffffffffff077424 */ /* 0x003fe200078e00ff */
[----:B------:R-:W-:Y:S01]  /*0f90*/  SHF.R.U32.HI R4, RZ, 0x1, R4 ;  /* 0x00000001ff047819 */ /* 0x000fe20000011604 */
[----:B------:R-:W-:Y:S01]  /*0fa0*/  USHF.R.S32.HI UR5, URZ, 0x1f, UR4 ;  /* 0x0000001f3f057899 */ /* 0x000fe20008011404 */
[----:B------:R-:W0:Y:S01]  /*0fb0*/  LDC.64 R90, c[0x0][0x5c8] ;  /* 0x00017200ff5a7b82 */ /* 0x000e220000000a00 */
[----:B------:R-:W-:Y:S01]  /*0fc0*/  IMAD.SHL.U32 R5, R14, 0x40, RZ ;  /* 0x000000400e057824 */ /* 0x000fe200078e00ff */
[----:B------:R-:W-:Y:S01]  /*0fd0*/  LOP3.LUT R0, R0, 0x7, RZ, 0xc0, !PT ;  /* 0x0000000700007812 */ /* 0x000fe200078ec0ff */
[----:B------:R-:W-:Y:S01]  /*0fe0*/  ULEA.HI UR5, UR5, UR4, URZ, 0x6 ;  /* 0x0000000405057291 */ /* 0x000fe2000f8f303f */
[----:B------:R-:W-:Y:S01]  /*0ff0*/  LOP3.LUT R23, R4, 0x30, RZ, 0xc0, !PT ;  /* 0x0000003004177812 */ /* 0x000fe200078ec0ff */
[----:B------:R-:W-:Y:S01]  /*1000*/  IMAD.MOV.U32 R9, RZ, RZ, 0x1 ;  /* 0x00000001ff097424 */ /* 0x000fe200078e00ff */
[--C-:B------:R-:W-:Y:S01]  /*1010*/  LOP3.LUT R22, R5, 0x40, R0.reuse, 0xe2, !PT ;  /* 0x0000004005167812 */ /* 0x100fe200078ee200 */
[----:B------:R-:W-:Y:S01]  /*1020*/  USHF.R.S32.HI UR43, URZ, 0x6, UR5 ;  /* 0x000000063f2b7899 */ /* 0x000fe20008011405 */
[----:B------:R-:W1:Y:S01]  /*1030*/  LDC R98, c[0x0][0x600] ;  /* 0x00018000ff627b82 */ /* 0x000e620000000800 */
[-C--:B------:R-:W-:Y:S01]  /*1040*/  IADD3 R5, RZ, -R23.reuse, -R0 ;  /* 0x80000017ff057210 */ /* 0x080fe20007ffe800 */
[----:B------:R-:W-:Y:S01]  /*1050*/  IMAD.U32 R6, RZ, RZ, UR6 ;  /* 0x00000006ff067e24 */ /* 0x000fe2000f8e00ff */
[C---:B------:R-:W-:Y:S01]  /*1060*/  LOP3.LUT R95, R3.reuse, 0x3, RZ, 0xc0, !PT ;  /* 0x00000003035f7812 */ /* 0x040fe200078ec0ff */
[----:B------:R-:W-:Y:S01]  /*1070*/  UISETP.LT.AND UP0, UPT, UR43, 0x1, UPT ;  /* 0x000000012b00788c */ /* 0x000fe2000bf01270 */
[----:B------:R-:W-:Y:S01]  /*1080*/  LOP3.LUT R97, R3, 0x80, RZ, 0xc0, !PT ;  /* 0x0000008003617812 */ /* 0x000fe200078ec0ff */
[----:B------:R-:W-:Y:S01]  /*1090*/  IMAD R5, R14, -0x40, R5 ;  /* 0xffffffc00e057824 */ /* 0x000fe200078e0205 */
[----:B------:R-:W-:Y:S01]  /*10a0*/  ULDC UR4, c[0x0][0x284] ;  /* 0x0000a10000047ab9 */ /* 0x000fe20000000800 */
[-C--:B--2---:R-:W-:Y:S01]  /*10b0*/  SHF.L.U32 R7, R7, R94.reuse, RZ ;  /* 0x0000005e07077219 */ /* 0x084fe200000006ff */
[----:B------:R-:W-:Y:S01]  /*10c0*/  USEL UR44, UR43, 0x1, UP0 ;  /* 0x000000012b2c7887 */ /* 0x000fe20008000000 */
[----:B------:R-:W-:Y:S01]  /*10d0*/  LOP3.LUT R22, R22, R23, RZ, 0xfc, !PT ;  /* 0x0000001716167212 */ /* 0x000fe200078efcff */
[----:B------:R-:W-:Y:S01]  /*10e0*/  IMAD R95, R95, -0x2, R6 ;  /* 0xfffffffe5f5f7824 */ /* 0x000fe200078e0206 */
[----:B------:R-:W-:Y:S01]  /*10f0*/  SHF.L.U32 R94, R9, R94, RZ ;  /* 0x0000005e095e7219 */ /* 0x000fe200000006ff */
[----:B------:R-:W-:Y:S01]  /*1100*/  IMAD.SHL.U32 R96, R3, 0x2, RZ ;  /* 0x0000000203607824 */ /* 0x000fe200078e00ff */
[----:B------:R-:W-:Y:S01]  /*1110*/  LOP3.LUT R116, R18, 0x1, RZ, 0xfc, !PT ;  /* 0x0000000112747812 */ /* 0x000fe200078efcff */
[----:B------:R-:W-:Y:S01]  /*1120*/  VIADD R100, R5, UR4 ;  /* 0x0000000405647c36 */ /* 0x000fe20008000000 */
[C-C-:B0-----:R-:W-:Y:S01]  /*1130*/  SHF.L.U64.HI R92, R90.reuse, 0x7, R91.reuse ;  /* 0x000000075a5c7819 */ /* 0x141fe2000001025b */
[----:B------:R-:W-:Y:S01]  /*1140*/  IMAD.MOV.U32 R23, RZ, RZ, RZ ;  /* 0x000000ffff177224 */ /* 0x000fe200078e00ff */
[C---:B------:R-:W-:Y:S01]  /*1150*/  SHF.L.U64.HI R93, R90.reuse, 0x3, R91 ;  /* 0x000000035a5d7819 */ /* 0x040fe2000001025b */
[C---:B------:R-:W-:Y:S01]  /*1160*/  IMAD.SHL.U32 R91, R90.reuse, 0x80, RZ ;  /* 0x000000805a5b7824 */ /* 0x040fe200078e00ff */
[----:B------:R-:W-:Y:S01]  /*1170*/  SHF.R.U32.HI R97, RZ, 0x7, R97 ;  /* 0x00000007ff617819 */ /* 0x000fe20000011661 */
[----:B------:R-:W-:Y:S01]  /*1180*/  IMAD.SHL.U32 R90, R90, 0x8, RZ ;  /* 0x000000085a5a7824 */ /* 0x000fe200078e00ff */
[----:B------:R-:W-:Y:S01]  /*1190*/  LOP3.LUT R99, RZ, R7, RZ, 0x33, !PT ;  /* 0x00000007ff637212 */ /* 0x000fe200078e33ff */
[----:B------:R-:W-:Y:S01]  /*11a0*/  UIADD3 UR44, UR43, -UR44, URZ ;  /* 0x8000002c2b2c7290 */ /* 0x000fe2000fffe03f */
[----:B-1----:R-:W-:Y:S01]  /*11b0*/  VIADD R98, R98, 0xffffffff ;  /* 0xffffffff62627836 */ /* 0x002fe20000000000 */
[----:B------:R-:W-:Y:S01]  /*11c0*/  UMOV UR40, URZ ;  /* 0x0000003f00287c82 */ /* 0x000fe20008000000 */
[----:B------:R-:W-:-:S09]  /*11d0*/  UMOV UR42, URZ ;  /* 0x0000003f002a7c82 */ /* 0x000fd20008000000 */
.L_x_156:
[----:B0-----:R-:W0:Y:S01]  /*11e0*/  SHFL.IDX PT, R0, R97, RZ, 0x1f ;  /* 0x00001fff61007589 */ /* 0x001e2200000e0000 */
[----:B-1----:R-:W1:Y:S01]  /*11f0*/  S2UR UR7, SR_CgaCtaId ;  /* 0x00000000000779c3 */ /* 0x002e620000008800 */
[----:B------:R-:W-:Y:S01]  /*1200*/  UMOV UR6, 0x400 ;  /* 0x0000040000067882 */ /* 0x000fe20000000000 */
[----:B0-----:R-:W-:Y:S01]  /*1210*/  R2UR UR4, R0 ;  /* 0x00000000000472ca */ /* 0x001fe200000e0000 */
[----:B-1----:R-:W-:-:S12]  /*1220*/  ULEA UR46, UR7, UR6, 0x18 ;  /* 0x00000006072e7291 */ /* 0x002fd8000f8ec03f */
[----:B------:R-:W-:-:S04]  /*1230*/  ULEA.HI UR5, UR4, UR4, URZ, 0x1 ;  /* 0x0000000404057291 */ /* 0x000fc8000f8f083f */
[----:B------:R-:W-:-:S04]  /*1240*/  ULOP3.LUT UR5, UR5, 0x7fffe, URZ, 0xc0, !UPT ;  /* 0x0007fffe05057892 */ /* 0x000fc8000f8ec03f */
[----:B------:R-:W-:-:S03]  /*1250*/  UIADD3 UR5, UR4, -UR5, URZ ;  /* 0x8000000504057290 */ /* 0x000fc6000fffe03f */
[----:B------:R-:W-:Y:S01]  /*1260*/  ULDC UR4, c[0x0][0x28c] ;  /* 0x0000a30000047ab9 */ /* 0x000fe20000000800 */
[----:B------:R-:W-:Y:S01]  /*1270*/  ULEA UR5, UR5, UR46, 0xd ;  /* 0x0000002e05057291 */ /* 0x000fe2000f8e683f */
[----:B------:R-:W-:-:S03]  /*1280*/  ISETP.LT.AND P0, PT, RZ, UR4, PT ;  /* 0x00000004ff007c0c */ /* 0x000fc6000bf01270 */
[----:B------:R-:W-:-:S04]  /*1290*/  UIADD3 UR5, UR5, 0x100, URZ ;  /* 0x0000010005057890 */ /* 0x000fc8000fffe03f */
[----:B------:R-:W-:-:S04]  /*12a0*/  USHF.R.U32.HI UR5, URZ, 0x4, UR5 ;  /* 0x000000043f057899 */ /* 0x000fc80008011605 */
[----:B------:R-:W-:-:S04]  /*12b0*/  ULOP3.LUT UR5, UR5, 0x3fff, URZ, 0xc0, !UPT ;  /* 0x00003fff05057892 */ /* 0x000fc8000f8ec03f */
[----:B------:R-:W-:Y:S01]  /*12c0*/  ULOP3.LUT UR45, UR5, 0x10000, URZ, 0xfc, !UPT ;  /* 0x00010000052d7892 */ /* 0x000fe2000f8efc3f */
[----:B--234-:R-:W-:Y:S11]  /*12d0*/  @P0 BRA `(.L_x_13) ;  /* 0x0000000000400947 */ /* 0x01cff60003800000 */
[----:B------:R-:W-:Y:S01]  /*12e0*/  MOV R0, 0x0 ;  /* 0x0000000000007802 */ /* 0x000fe20000000f00 */
[----:B------:R-:W-:Y:S01]  /*12f0*/  ULDC.64 UR4, c[0x4][0x68] ;  /* 0x01001a0000047ab9 */ /* 0x000fe20000000a00 */
[----:B------:R-:W-:Y:S01]  /*1300*/  ULDC.64 UR6, c[0x4][0x8] ;  /* 0x0100020000067ab9 */ /* 0x000fe20000000a00 */
[----:B------:R-:W-:Y:S01]  /*1310*/  IMAD.U32 R4, RZ, RZ, UR4 ;  /* 0x00000004ff047e24 */ /* 0x000fe2000f8e00ff */
[----:B------:R0:W1:Y:S01]  /*1320*/  LDC.64 R14, c[0x4][R0] ;  /* 0x01000000000e7b82 */ /* 0x0000620000000a00 */
[----:B------:R-:W-:Y:S01]  /*1330*/  IMAD.U32 R5, RZ, RZ, UR5 ;  /* 0x00000005ff057e24 */ /* 0x000fe2000f8e00ff */
[----:B------:R-:W-:Y:S01]  /*1340*/  ULDC.64 UR4, c[0x4][0x70] ;  /* 0x01001c0000047ab9 */ /* 0x000fe20000000a00 */
[----:B------:R-:W-:Y:S02]  /*1350*/  IMAD.U32 R10, RZ, RZ, UR6 ;  /* 0x00000006ff0a7e24 */ /* 0x000fe4000f8e00ff */
[----:B------:R-:W-:Y:S02]  /*1360*/  IMAD.U32 R6, RZ, RZ, UR4 ;  /* 0x00000004ff067e24 */ /* 0x000fe4000f8e00ff */
[----:B------:R-:W-:-:S02]  /*1370*/  IMAD.U32 R7, RZ, RZ, UR5 ;  /* 0x00000005ff077e24 */ /* 0x000fc4000f8e00ff */
[----:B------:R-:W-:Y:S02]  /*1380*/  IMAD.U32 R11, RZ, RZ, UR7 ;  /* 0x00000007ff0b7e24 */ /* 0x000fe4000f8e00ff */
[----:B------:R-:W-:Y:S02]  /*1390*/  IMAD.MOV.U32 R8, RZ, RZ, 0x1e1 ;  /* 0x000001e1ff087424 */ /* 0x000fe400078e00ff */
[----:B------:R-:W-:Y:S02]  /*13a0*/  IMAD.MOV.U32 R12, RZ, RZ, 0x1 ;  /* 0x00000001ff0c7424 */ /* 0x000fe400078e00ff */
[----:B0-----:R-:W-:-:S07]  /*13b0*/  IMAD.MOV.U32 R13, RZ, RZ, RZ ;  /* 0x000000ffff0d7224 */ /* 0x001fce00078e00ff */
[----:B------:R-:W-:-:S07]  /*13c0*/  LEPC R20, `(.L_x_13) ;  /* 0x000000001014794e */ /* 0x000fce0000000000 */
[----:B-1---5:R-:W-:Y:S05]  /*13d0*/  CALL.ABS.NOINC R14 ;  /* 0x000000000e007343 */ /* 0x022fea0003c00000 */
.L_x_13:
[----:B------:R-:W-:-:S13]  /*13e0*/  ISETP.NE.AND P0, PT, R116, 0x3, PT ;  /* 0x000000037400780c */ /* 0x000fda0003f05270 */
[----:B------:R-:W-:Y:S05]  /*13f0*/  @!P0 BRA `(.L_x_14) ;  /* 0x0000000000048947 */ /* 0x000fea0003800000 */
[----:B------:R-:W-:Y:S01]  /*1400*/  BPT.TRAP 0x1 ;  /* 0x000000040000795c */ /* 0x000fe20000300000 */
.L_x_14:
[----:B------:R-:W-:Y:S02]  /*1410*/  IMAD.U32 R3, RZ, RZ, UR42 ;  /* 0x0000002aff037e24 */ /* 0x000fe4000f8e00ff */
[----:B------:R-:W-:-:S03]  /*1420*/  IMAD.U32 R0, RZ, RZ, UR40 ;  /* 0x00000028ff007e24 */ /* 0x000fc6000f8e00ff */
[----:B------:R-:W-:Y:S02]  /*1430*/  LEA R3, R3, UR46, 0x3 ;  /* 0x0000002e03037c11 */ /* 0x000fe4000f8e18ff */
[----:B------:R-:W-:-:S04]  /*1440*/  SHF.L.U32 R0, R0, 0x1f, RZ ;  /* 0x0000001f00007819 */ /* 0x000fc800000006ff */
[----:B------:R0:W1:Y:S01]  /*1450*/  SYNCS.PHASECHK.TRANS64.TRYWAIT P1, [R3+URZ], R0 ;  /* 0x00000000030075a7 */ /* 0x000062000802017f */
[----:B------:R-:W-:Y:S05]  /*1460*/  @!P0 BRA `(.L_x_15) ;  /* 0x0000000000048947 */ /* 0x000fea0003800000 */
[----:B------:R-:W-:Y:S01]  /*1470*/  BPT.TRAP 0x1 ;  /* 0x000000040000795c */ /* 0x000fe20000300000 */
.L_x_15:
[----:B------:R-:W-:-:S05]  /*1480*/  IMAD.U32 R4, RZ, RZ, UR44 ;  /* 0x0000002cff047e24 */ /* 0x000fca000f8e00ff */
[----:B------:R-:W-:Y:S01]  /*1490*/  ISETP.GE.AND P2, PT, R4, 0x1, PT ;  /* 0x000000010400780c */ /* 0x000fe20003f46270 */
[----:B-1----:R-:W-:-:S12]  /*14a0*/  @P1 BRA `(.L_x_16) ;  /* 0x0000000000081947 */ /* 0x002fd80003800000 */
[----:B------:R-:W1:Y:S02]  /*14b0*/  SYNCS.PHASECHK.TRANS64.TRYWAIT P1, [R3+URZ], R0 ;  /* 0x00000000030075a7 */ /* 0x000e64000802017f */
[----:B-1----:R-:W-:Y:S05]  /*14c0*/  @!P1 BRA `(.L_x_17) ;  /* 0x00000078000c9947 */ /* 0x002fea0003800000 */
.L_x_16:
[----:B------:R-:W-:Y:S05]  /*14d0*/  WARPSYNC.ALL ;  /* 0x0000000000007948 */ /* 0x000fea0003800000 */
[----:B------:R-:W-:Y:S01]  /*14e0*/  UIADD3 UR4, UR46, 0x30100, URZ ;  /* 0x000301002e047890 */ /* 0x000fe2000fffe03f */
[----:B------:R-:W-:Y:S01]  /*14f0*/  WARPGROUP.ARRIVE ;  /* 0x00000000000079c5 */ /* 0x000fe20000000000 */
[----:B------:R-:W-:Y:S02]  /*1500*/  ULEA UR6, UR42, UR45, 0xc ;  /* 0x0000002d2a067291 */ /* 0x000fe4000f8e603f */
[----:B------:R-:W-:Y:S01]  /*1510*/  USHF.R.U32.HI UR4, URZ, 0x4, UR4 ;  /* 0x000000043f047899 */ /* 0x000fe20008011604 */
[----:B------:R-:W-:Y:S01]  /*1520*/  UMOV UR13, 0x40000040 ;  /* 0x40000040000d7882 */ /* 0x000fe20000000000 */
[----:B------:R-:W-:-:S02]  /*1530*/  UMOV UR15, 0x40000040 ;  /* 0x40000040000f7882 */ /* 0x000fc40000000000 */
[----:B------:R-:W-:Y:S01]  /*1540*/  ULOP3.LUT UR4, UR4, 0x3fff, URZ, 0xc0, !UPT ;  /* 0x00003fff04047892 */ /* 0x000fe2000f8ec03f */
[----:B------:R-:W-:Y:S01]  /*1550*/  UMOV UR12, UR6 ;  /* 0x00000006000c7c82 */ /* 0x000fe20008000000 */
[----:B------:R-:W-:Y:S02]  /*1560*/  UIADD3 UR5, UR6, 0x400, URZ ;  /* 0x0000040006057890 */ /* 0x000fe4000fffe03f */
[----:B------:R-:W-:Y:S02]  /*1570*/  ULOP3.LUT UR8, UR4, 0x10000, URZ, 0xfc, !UPT ;  /* 0x0001000004087892 */ /* 0x000fe4000f8efc3f */
[----:B------:R-:W-:Y:S02]  /*1580*/  UIADD3 UR7, UR6, 0x806, URZ ;  /* 0x0000080606077890 */ /* 0x000fe4000fffe03f */
[----:B------:R-:W-:Y:S02]  /*1590*/  ULEA UR4, UR42, UR8, 0xa ;  /* 0x000000082a047291 */ /* 0x000fe4000f8e503f */
[----:B------:R-:W-:-:S02]  /*15a0*/  UIADD3 UR10, UR6, 0xc06, URZ ;  /* 0x00000c06060a7890 */ /* 0x000fc4000fffe03f */
[----:B------:R-:W-:-:S03]  /*15b0*/  UIADD3 UR9, UR4, 0x206, URZ ;  /* 0x0000020604097890 */ /* 0x000fc6000fffe03f */
[----:B------:R-:W-:Y:S02]  /*15c0*/  UMOV UR14, UR4 ;  /* 0x00000004000e7c82 */ /* 0x000fe40008000000 */
[----:B------:R-:W-:Y:S01]  /*15d0*/  HGMMA.64x64x8.F32.TF32 R56, gdesc[UR12], RZ, !UPT, gsb0 ;  /* 0x04e000000c3879f0 */ /* 0x000fe2000c0028ff */
[----:B------:R-:W-:Y:S01]  /*15e0*/  UMOV UR12, UR5 ;  /* 0x00000005000c7c82 */ /* 0x000fe20008000000 */
[----:B------:R-:W-:Y:S01]  /*15f0*/  UMOV UR13, 0x40000040 ;  /* 0x40000040000d7882 */ /* 0x000fe20000000000 */
[----:B------:R-:W-:Y:S01]  /*1600*/  UIADD3 UR5, UR6, 0x402, URZ ;  /* 0x0000040206057890 */ /* 0x000fe2000fffe03f */
[----:B------:R-:W-:Y:S02]  /*1610*/  WARPGROUP.DEPBAR.LE gsb0, 0x0 ;  /* 0x00008000000079c5 */ /* 0x000fe40000010000 */
[----:B------:R-:W-:-:S06]  /*1620*/  WARPGROUP.ARRIVE ;  /* 0x00000000000079c5 */ /* 0x000fcc0000000000 */
[----:B------:R-:W-:Y:S01]  /*1630*/  HGMMA.64x64x8.F32.TF32 R24, gdesc[UR12], RZ, !UPT, gsb0 ;  /* 0x04e000000c1879f0 */ /* 0x000fe2000c0028ff */
[----:B------:R-:W-:Y:S02]  /*1640*/  UIADD3 UR12, UR6, 0x2, URZ ;  /* 0x00000002060c7890 */ /* 0x000fe4000fffe03f */
[----:B------:R-:W-:Y:S01]  /*1650*/  UIADD3 UR14, UR4, 0x2, URZ ;  /* 0x00000002040e7890 */ /* 0x000fe2000fffe03f */
[----:B------:R-:W-:Y:S01]  /*1660*/  UMOV UR13, 0x40000040 ;  /* 0x40000040000d7882 */ /* 0x000fe20000000000 */
[----:B------:R-:W-:Y:S01]  /*1670*/  UMOV UR15, 0x40000040 ;  /* 0x40000040000f7882 */ /* 0x000fe20000000000 */
[----:B------:R-:W-:Y:S02]  /*1680*/  WARPGROUP.DEPBAR.LE gsb0, 0x0 ;  /* 0x00008000000079c5 */ /* 0x000fe40000010000 */
[----:B------:R-:W-:-:S06]  /*1690*/  WARPGROUP.ARRIVE ;  /* 0x00000000000079c5 */ /* 0x000fcc0000000000 */
[----:B------:R-:W-:Y:S01]  /*16a0*/  HGMMA.64x64x8.F32.TF32 R56, gdesc[UR12], R56, gsb0 ;  /* 0x04e000000c3879f0 */ /* 0x000fe20008002838 */
[----:B------:R-:W-:Y:S01]  /*16b0*/  UMOV UR12, UR5 ;  /* 0x00000005000c7c82 */ /* 0x000fe20008000000 */
[----:B------:R-:W-:Y:S01]  /*16c0*/  UMOV UR13, 0x40000040 ;  /* 0x40000040000d7882 */ /* 0x000fe20000000000 */
[----:B------:R-:W-:Y:S01]  /*16d0*/  UIADD3 UR5, UR6, 0x404, URZ ;  /* 0x0000040406057890 */ /* 0x000fe2000fffe03f */
[----:B------:R-:W-:Y:S02]  /*16e0*/  WARPGROUP.DEPBAR.LE gsb0, 0x0 ;  /* 0x00008000000079c5 */ /* 0x000fe40000010000 */
[----:B------:R-:W-:-:S06]  /*16f0*/  WARPGROUP.ARRIVE ;  /* 0x00000000000079c5 */ /* 0x000fcc0000000000 */
[----:B------:R-:W-:Y:S01]  /*1700*/  HGMMA.64x64x8.F32.TF32 R24, gdesc[UR12], R24, gsb0 ;  /* 0x04e000000c1879f0 */ /* 0x000fe20008002818 */
        /* <DEDUP_REMOVED lines=56> */
[----:B------:R-:W-:Y:S01]  /*1a90*/  UMOV UR4, UR7 ;  /* 0x0000000700047c82 */ /* 0x000fe20008000000 */
[----:B------:R-:W-:Y:S01]  /*1aa0*/  UMOV UR6, UR9 ;  /* 0x0000000900067c82 */ /* 0x000fe20008000000 */
[----:B------:R-:W-:Y:S01]  /*1ab0*/  UMOV UR7, 0x40000040 ;  /* 0x4000004000077882 */ /* 0x000fe20000000000 */
[----:B------:R-:W-:Y:S02]  /*1ac0*/  WARPGROUP.DEPBAR.LE gsb0, 0x0 ;  /* 0x00008000000079c5 */ /* 0x000fe40000010000 */
[----:B------:R-:W-:-:S06]  /*1ad0*/  WARPGROUP.ARRIVE ;  /* 0x00000000000079c5 */ /* 0x000fcc0000000000 */
[----:B------:R-:W-:Y:S01]  /*1ae0*/  HGMMA.64x64x8.F32.TF32 R56, gdesc[UR12], R56, gsb0 ;  /* 0x04e000000c3879f0 */ /* 0x000fe20008002838 */
[----:B------:R-:W-:Y:S01]  /*1af0*/  UMOV UR12, UR5 ;  /* 0x00000005000c7c82 */ /* 0x000fe20008000000 */
[----:B------:R-:W-:Y:S01]  /*1b00*/  UMOV UR13, 0x40000040 ;  /* 0x40000040000d7882 */ /* 0x000fe20000000000 */
[----:B------:R-:W-:Y:S01]  /*1b10*/  UMOV UR5, 0x40000040 ;  /* 0x4000004000057882 */ /* 0x000fe20000000000 */
[----:B------:R-:W-:Y:S02]  /*1b20*/  WARPGROUP.DEPBAR.LE gsb0, 0x0 ;  /* 0x00008000000079c5 */ /* 0x000fe40000010000 */
[----:B------:R-:W-:-:S06]  /*1b30*/  WARPGROUP.ARRIVE ;  /* 0x00000000000079c5 */ /* 0x000fcc0000000000 */
[----:B------:R-:W-:Y:S03]  /*1b40*/  HGMMA.64x64x8.F32.TF32 R24, gdesc[UR12], R24, gsb0 ;  /* 0x04e000000c1879f0 */ /* 0x000fe60008002818 */
[----:B------:R-:W-:Y:S02]  /*1b50*/  WARPGROUP.DEPBAR.LE gsb0, 0x0 ;  /* 0x00008000000079c5 */ /* 0x000fe40000010000 */
[----:B------:R-:W-:-:S06]  /*1b60*/  WARPGROUP.ARRIVE ;  /* 0x00000000000079c5 */ /* 0x000fcc0000000000 */
[----:B------:R-:W-:Y:S01]  /*1b70*/  HGMMA.64x64x8.F32.TF32 R56, gdesc[UR4], R56, gsb0 ;  /* 0x04e00000043879f0 */ /* 0x000fe20008002838 */
[----:B------:R-:W-:Y:S01]  /*1b80*/  UMOV UR4, UR10 ;  /* 0x0000000a00047c82 */ /* 0x000fe20008000000 */
[----:B------:R-:W-:Y:S01]  /*1b90*/  UMOV UR5, 0x40000040 ;  /* 0x4000004000057882 */ /* 0x000fe20000000000 */
[----:B------:R-:W-:Y:S02]  /*1ba0*/  WARPGROUP.DEPBAR.LE gsb0, 0x0 ;  /* 0x00008000000079c5 */ /* 0x000fe40000010000 */
[----:B------:R-:W-:-:S06]  /*1bb0*/  WARPGROUP.ARRIVE ;  /* 0x00000000000079c5 */ /* 0x000fcc0000000000 */
[----:B------:R-:W-:Y:S03]  /*1bc0*/  HGMMA.64x64x8.F32.TF32 R24, gdesc[UR4], R24, gsb0 ;  /* 0x04e00000041879f0 */ /* 0x000fe60008002818 */
[----:B------:R-:W-:Y:S02]  /*1bd0*/  WARPGROUP.DEPBAR.LE gsb0, 0x0 ;  /* 0x00008000000079c5 */ /* 0x000fe40000010000 */
[----:B------:R-:W-:Y:S05]  /*1be0*/  @!P2 BRA `(.L_x_18) ;  /* 0x00000008004ca947 */ /* 0x000fea0003800000 */
[----:B------:R-:W-:Y:S01]  /*1bf0*/  UIADD3 UR13, UR42, 0x1, URZ ;  /* 0x000000012a0d7890 */ /* 0x000fe2000fffe03f */
[----:B01----:R-:W-:Y:S01]  /*1c00*/  IMAD.U32 R0, RZ, RZ, UR44 ;  /* 0x0000002cff007e24 */ /* 0x003fe2000f8e00ff */
[----:B------:R-:W-:Y:S02]  /*1c10*/  UMOV UR9, UR42 ;  /* 0x0000002a00097c82 */ /* 0x000fe40008000000 */
[----:B------:R-:W-:-:S04]  /*1c20*/  UISETP.NE.AND UP0, UPT, UR13, 0x3, UPT ;  /* 0x000000030d00788c */ /* 0x000fc8000bf05270 */
[----:B------:R-:W-:Y:S02]  /*1c30*/  USEL UR4, URZ, 0x1, UP0 ;  /* 0x000000013f047887 */ /* 0x000fe40008000000 */
[----:B------:R-:W-:Y:S02]  /*1c40*/  USEL UR13, UR13, URZ, UP0 ;  /* 0x0000003f0d0d7287 */ /* 0x000fe40008000000 */
[----:B------:R-:W-:-:S06]  /*1c50*/  ULOP3.LUT UR4, UR40, UR4, URZ, 0x3c, !UPT ;  /* 0x0000000428047292 */ /* 0x000fcc000f8e3c3f */
[----:B------:R-:W-:-:S07]  /*1c60*/  IMAD.U32 R5, RZ, RZ, UR4 ;  /* 0x00000004ff057e24 */ /* 0x000fce000f8e00ff */
.L_x_25:
[----:B01----:R-:W-:Y:S05]  /*1c70*/  @!P0 BRA `(.L_x_19) ;  /* 0x0000000000048947 */ /* 0x003fea0003800000 */
[----:B------:R-:W-:Y:S01]  /*1c80*/  BPT.TRAP 0x1 ;  /* 0x000000040000795c */ /* 0x000fe20000300000 */
.L_x_19:
[----:B------:R-:W0:Y:S01]  /*1c90*/  S2UR UR4, SR_CgaCtaId ;  /* 0x00000000000479c3 */ /* 0x000e220000008800 */
[----:B------:R-:W-:Y:S01]  /*1ca0*/  UMOV UR10, 0x400 ;  /* 0x00000400000a7882 */ /* 0x000fe20000000000 */
[----:B------:R-:W-:Y:S01]  /*1cb0*/  SHF.L.U32 R3, R5, 0x1f, RZ ;  /* 0x0000001f05037819 */ /* 0x000fe200000006ff */
[----:B0-----:R-:W-:-:S04]  /*1cc0*/  ULEA UR10, UR4, UR10, 0x18 ;  /* 0x0000000a040a7291 */ /* 0x001fc8000f8ec03f */
[----:B------:R-:W-:-:S09]  /*1cd0*/  ULEA UR4, UR13, UR10, 0x3 ;  /* 0x0000000a0d047291 */ /* 0x000fd2000f8e183f */
[----:B------:R0:W1:Y:S01]  /*1ce0*/  SYNCS.PHASECHK.TRANS64.TRYWAIT P1, [UR4], R3 ;  /* 0x00000003ff0075a7 */ /* 0x0000620008020144 */
[----:B------:R-:W-:Y:S05]  /*1cf0*/  @!P0 BRA `(.L_x_20) ;  /* 0x0000000000048947 */ /* 0x000fea0003800000 */
[----:B------:R-:W-:Y:S01]  /*1d00*/  BPT.TRAP 0x1 ;  /* 0x000000040000795c */ /* 0x000fe20000300000 */
.L_x_20:
[----:B-1----:R-:W-:Y:S05]  /*1d10*/  @P1 BRA `(.L_x_21) ;  /* 0x0000000000081947 */ /* 0x002fea0003800000 */
[----:B------:R-:W1:Y:S02]  /*1d20*/  SYNCS.PHASECHK.TRANS64.TRYWAIT P1, [UR4], R3 ;  /* 0x00000003ff0075a7 */ /* 0x000e640008020144 */
[----:B-1----:R-:W-:Y:S05]  /*1d30*/  @!P1 BRA `(.L_x_22) ;  /* 0x0000007000049947 */ /* 0x002fea0003800000 */
.L_x_21:
[----:B------:R-:W-:Y:S01]  /*1d40*/  ULEA UR12, UR13, UR8, 0xa ;  /* 0x000000080d0c7291 */ /* 0x000fe2000f8e503f */
[----:B------:R-:W-:Y:S01]  /*1d50*/  WARPGROUP.ARRIVE ;  /* 0x00000000000079c5 */ /* 0x000fe20000000000 */
[----:B------:R-:W-:Y:S01]  /*1d60*/  ULEA UR11, UR13, UR45, 0xc ;  /* 0x0000002d0d0b7291 */ /* 0x000fe2000f8e603f */
[----:B------:R-:W-:Y:S01]  /*1d70*/  UMOV UR7, 0x40000040 ;  /* 0x4000004000077882 */ /* 0x000fe20000000000 */
[----:B------:R-:W-:Y:S02]  /*1d80*/  UMOV UR5, 0x40000040 ;  /* 0x4000004000057882 */ /* 0x000fe40000000000 */
[----:B------:R-:W-:Y:S01]  /*1d90*/  UIADD3 UR14, UR11, 0x400, URZ ;  /* 0x000004000b0e7890 */ /* 0x000fe2000fffe03f */
[----:B------:R-:W-:Y:S02]  /*1da0*/  UMOV UR6, UR12 ;  /* 0x0000000c00067c82 */ /* 0x000fe40008000000 */
[----:B------:R-:W-:Y:S02]  /*1db0*/  UMOV UR4, UR11 ;  /* 0x0000000b00047c82 */ /* 0x000fe40008000000 */
[----:B------:R-:W-:Y:S01]  /*1dc0*/  HGMMA.64x64x8.F32.TF32 R56, gdesc[UR4], R56, gsb0 ;  /* 0x04e00000043879f0 */ /* 0x000fe20008002838 */
[----:B------:R-:W-:Y:S01]  /*1dd0*/  UMOV UR5, 0x40000040 ;  /* 0x4000004000057882 */ /* 0x000fe20000000000 */
[----:B------:R-:W-:Y:S01]  /*1de0*/  UMOV UR4, UR14 ;  /* 0x0000000e00047c82 */ /* 0x000fe20008000000 */
[----:B------:R-:W-:Y:S01]  /*1df0*/  UIADD3 UR14, UR11, 0x402, URZ ;  /* 0x000004020b0e7890 */ /* 0x000fe2000fffe03f */
[----:B------:R-:W-:-:S02]  /*1e00*/  WARPGROUP.DEPBAR.LE gsb0, 0x0 ;  /* 0x00008000000079c5 */ /* 0x000fc40000010000 */
        /* <DEDUP_REMOVED lines=76> */
[----:B------:R-:W-:Y:S02]  /*22d0*/  WARPGROUP.DEPBAR.LE gsb0, 0x0 ;  /* 0x00008000000079c5 */ /* 0x000fe40000010000 */
[----:B------:R-:W-:-:S06]  /*22e0*/  WARPGROUP.ARRIVE ;  /* 0x00000000000079c5 */ /* 0x000fcc0000000000 */
[----:B------:R-:W-:Y:S01]  /*22f0*/  HGMMA.64x64x8.F32.TF32 R24, gdesc[UR4], R24, gsb0 ;  /* 0x04e00000041879f0 */ /* 0x000fe20008002818 */
[----:B------:R-:W-:Y:S02]  /*2300*/  UIADD3 UR6, UR12, 0x206, URZ ;  /* 0x000002060c067890 */ /* 0x000fe4000fffe03f */
[----:B------:R-:W-:Y:S01]  /*2310*/  UIADD3 UR4, UR11, 0x806, URZ ;  /* 0x000008060b047890 */ /* 0x000fe2000fffe03f */
[----:B------:R-:W-:Y:S01]  /*2320*/  UMOV UR7, 0x40000040 ;  /* 0x4000004000077882 */ /* 0x000fe20000000000 */
[----:B------:R-:W-:Y:S01]  /*2330*/  UMOV UR5, 0x40000040 ;  /* 0x4000004000057882 */ /* 0x000fe20000000000 */
[----:B------:R-:W-:Y:S01]  /*2340*/  UIADD3 UR11, UR11, 0xc06, URZ ;  /* 0x00000c060b0b7890 */ /* 0x000fe2000fffe03f */
        /* <DEDUP_REMOVED lines=10> */
[----:B------:R-:W-:Y:S01]  /*23f0*/  BPT.TRAP 0x1 ;  /* 0x000000040000795c */ /* 0x000fe20000300000 */
.L_x_23:
[----:B------:R-:W-:Y:S01]  /*2400*/  ULEA UR10, UR9, UR10, 0x3 ;  /* 0x0000000a090a7291 */ /* 0x000fe2000f8e183f */
[----:B------:R-:W-:-:S03]  /*2410*/  ISETP.GT.U32.AND P1, PT, R18, 0x1, PT ;  /* 0x000000011200780c */ /* 0x000fc60003f24070 */
[----:B------:R-:W-:-:S04]  /*2420*/  UIADD3 UR10, UR10, 0x18, URZ ;  /* 0x000000180a0a7890 */ /* 0x000fc8000fffe03f */
[----:B------:R-:W-:-:S09]  /*2430*/  UPRMT UR10, URZ, 0x654, UR10 ;  /* 0x000006543f0a7896 */ /* 0x000fd2000800000a */
[----:B------:R-:W-:Y:S01]  /*2440*/  SYNCS.ARRIVE.TRANS64.RED.A1T0 RZ, [UR10], RZ ;  /* 0x000000ffffff79a7 */ /* 0x000fe2000810040a */
[----:B------:R-:W-:Y:S05]  /*2450*/  @P1 BRA `(.L_x_24) ;  /* 0x0000000000041947 */ /* 0x000fea0003800000 */
[----:B------:R-:W-:Y:S01]  /*2460*/  BPT.TRAP 0x1 ;  /* 0x000000040000795c */ /* 0x000fe20000300000 */
.L_x_24:
[----:B------:R-:W-:Y:S01]  /*2470*/  UIADD3 UR13, UR13, 0x1, URZ ;  /* 0x000000010d0d7890 */ /* 0x000fe2000fffe03f */
[C---:B------:R-:W-:Y:S01]  /*2480*/  ISETP.GT.AND P1, PT, R0.reuse, 0x1, PT ;  /* 0x000000010000780c */ /* 0x040fe20003f24270 */
[----:B------:R-:W-:Y:S01]  /*2490*/  UIADD3 UR9, UR9, 0x1, URZ ;  /* 0x0000000109097890 */ /* 0x000fe2000fffe03f */
[----:B------:R-:W-:Y:S01]  /*24a0*/  VIADD R0, R0, 0xffffffff ;  /* 0xffffffff00007836 */ /* 0x000fe20000000000 */
[----:B------:R-:W-:Y:S02]  /*24b0*/  UISETP.NE.AND UP0, UPT, UR13, 0x3, UPT ;  /* 0x000000030d00788c */ /* 0x000fe4000bf05270 */
[----:B------:R-:W-:Y:S02]  /*24c0*/  UISETP.NE.AND UP1, UPT, UR9, 0x3, UPT ;  /* 0x000000030900788c */ /* 0x000fe4000bf25270 */
[----:B------:R-:W-:Y:S02]  /*24d0*/  USEL UR4, URZ, 0x1, UP0 ;  /* 0x000000013f047887 */ /* 0x000fe40008000000 */
[----:B------:R-:W-:-:S02]  /*24e0*/  USEL UR13, UR13, URZ, UP0 ;  /* 0x0000003f0d0d7287 */ /* 0x000fc40008000000 */
[----:B------:R-:W-:Y:S02]  /*24f0*/  USEL UR9, UR9, URZ, UP1 ;  /* 0x0000003f09097287 */ /* 0x000fe40008800000 */
[----:B------:R-:W-:Y:S01]  /*2500*/  LOP3.LUT R5, R5, UR4, RZ, 0x3c, !PT ;  /* 0x0000000405057c12 */ /* 0x000fe2000f8e3cff */
[----:B------:R-:W-:Y:S09]  /*2510*/  @P1 BRA `(.L_x_25) ;  /* 0xfffffff400d41947 */ /* 0x000ff2000383ffff */
.L_x_18:
[----:B01----:R-:W0:Y:S02]  /*2520*/  LDC R0, c[0x0][0x28c] ;  /* 0x0000a300ff007b82 */ /* 0x003e240000000800 */
[----:B0-----:R-:W-:-:S13]  /*2530*/  ISETP.GE.AND P1, PT, R0, 0x1, PT ;  /* 0x000000010000780c */ /* 0x001fda0003f26270 */
[----:B------:R-:W-:Y:S05]  /*2540*/  @!P1 BRA `(.L_x_26) ;  /* 0x0000000000409947 */ /* 0x000fea0003800000 */
[----:B------:R-:W-:Y:S05]  /*2550*/  @!P0 BRA `(.L_x_27) ;  /* 0x0000000000048947 */ /* 0x000fea0003800000 */
[----:B------:R-:W-:Y:S01]  /*2560*/  BPT.TRAP 0x1 ;  /* 0x000000040000795c */ /* 0x000fe20000300000 */
.L_x_27:
[----:B------:R-:W0:Y:S01]  /*2570*/  S2UR UR7, SR_CgaCtaId ;  /* 0x00000000000779c3 */ /* 0x000e220000008800 */
[----:B------:R-:W-:Y:S01]  /*2580*/  UIADD3 UR6, UR44, UR42, URZ ;  /* 0x0000002a2c067290 */ /* 0x000fe2000fffe03f */
[----:B------:R-:W-:-:S03]  /*2590*/  ISETP.GT.U32.AND P0, PT, R18, 0x1, PT ;  /* 0x000000011200780c */ /* 0x000fc60003f04070 */
[----:B------:R-:W-:-:S04]  /*25a0*/  UIMAD.WIDE.U32 UR4, UR6, -0x55555555, URZ ;  /* 0xaaaaaaab060478a5 */ /* 0x000fc8000f8e003f */
[----:B------:R-:W-:-:S03]  /*25b0*/  USHF.R.U32.HI UR4, URZ, 0x1, UR5 ;  /* 0x000000013f047899 */ /* 0x000fc60008011605 */
[----:B------:R-:W-:Y:S01]  /*25c0*/  UMOV UR5, 0x400 ;  /* 0x0000040000057882 */ /* 0x000fe20000000000 */
[----:B------:R-:W-:Y:S02]  /*25d0*/  UIMAD UR6, UR4, -0x3, UR6 ;  /* 0xfffffffd040678a4 */ /* 0x000fe4000f8e0206 */
[----:B0-----:R-:W-:-:S04]  /*25e0*/  ULEA UR5, UR7, UR5, 0x18 ;  /* 0x0000000507057291 */ /* 0x001fc8000f8ec03f */
[----:B------:R-:W-:-:S04]  /*25f0*/  ULEA UR6, UR6, UR5, 0x3 ;  /* 0x0000000506067291 */ /* 0x000fc8000f8e183f */
[----:B------:R-:W-:-:S04]  /*2600*/  UIADD3 UR6, UR6, 0x18, URZ ;  /* 0x0000001806067890 */ /* 0x000fc8000fffe03f */
[----:B------:R-:W-:-:S09]  /*2610*/  UPRMT UR6, URZ, 0x654, UR6 ;  /* 0x000006543f067896 */ /* 0x000fd20008000006 */
[----:B------:R-:W-:Y:S01]  /*2620*/  SYNCS.ARRIVE.TRANS64.RED.A1T0 RZ, [UR6], RZ ;  /* 0x000000ffffff79a7 */ /* 0x000fe20008100406 */
[----:B------:R-:W-:Y:S05]  /*2630*/  @P0 BRA `(.L_x_26) ;  /* 0x0000000000040947 */ /* 0x000fea0003800000 */
[----:B------:R-:W-:Y:S01]  /*2640*/  BPT.TRAP 0x1 ;  /* 0x000000040000795c */ /* 0x000fe20000300000 */
.L_x_26:
[----:B------:R-:W-:Y:S01]  /*2650*/  IMAD.SHL.U32 R101, R101, 0x40, RZ ;  /* 0x0000004065657824 */ /* 0x000fe200078e00ff */
[----:B------:R-:W-:Y:S01]  /*2660*/  UIADD3 UR42, UR43, UR42, URZ ;  /* 0x0000002a2b2a7290 */ /* 0x000fe2000fffe03f */
[----:B------:R-:W-:Y:S01]  /*2670*/  SHF.R.S32.HI R9, RZ, 0x1f, R19 ;  /* 0x0000001fff097819 */ /* 0x000fe20000011413 */
[----:B------:R-:W-:Y:S01]  /*2680*/  UISETP.GE.U32.AND UP1, UPT, UR43, 0x3, UPT ;  /* 0x000000032b00788c */ /* 0x000fe2000bf26070 */
[----:B------:R-:W-:Y:S01]  /*2690*/  IMAD.SHL.U32 R3, R111, 0x100, RZ ;  /* 0x000001006f037824 */ /* 0x000fe200078e00ff */
[----:B------:R-:W-:Y:S01]  /*26a0*/  ULDC UR7, c[0x0][0x288] ;  /* 0x0000a20000077ab9 */ /* 0x000fe20000000800 */
[C---:B------:R-:W-:Y:S01]  /*26b0*/  LOP3.LUT R10, R101.reuse, 0x6, R96, 0xf8, !PT ;  /* 0x00000006650a7812 */ /* 0x040fe200078ef860 */
[----:B------:R-:W-:Y:S01]  /*26c0*/  UISETP.GT.U32.AND UP0, UPT, UR42, 0x2, UPT ;  /* 0x000000022a00788c */ /* 0x000fe2000bf04070 */
[----:B------:R-:W-:Y:S01]  /*26d0*/  ISETP.GE.AND P0, PT, R101, UR7, PT ;  /* 0x0000000765007c0c */ /* 0x000fe2000bf06270 */
[----:B------:R-:W-:Y:S01]  /*26e0*/  ULDC.64 UR4, c[0x0][0x5d0] ;  /* 0x0001740000047ab9 */ /* 0x000fe20000000a00 */
[--C-:B------:R-:W-:Y:S01]  /*26f0*/  SHF.R.S32.HI R11, RZ, 0x1f, R10.reuse ;  /* 0x0000001fff0b7819 */ /* 0x100fe2000001140a */
[----:B------:R-:W-:Y:S01]  /*2700*/  ULDC UR10, c[0x0][0x284] ;  /* 0x0000a100000a7ab9 */ /* 0x000fe20000000800 */
[----:B------:R-:W-:Y:S01]  /*2710*/  IMAD R0, R9, UR4, RZ ;  /* 0x0000000409007c24 */ /* 0x000fe2000f8e02ff */
[----:B------:R-:W-:Y:S01]  /*2720*/  UISETP.LT.U32.AND UP0, UPT, UR43, 0x3, UP0 ;  /* 0x000000032b00788c */ /* 0x000fe20008701070 */
[----:B------:R-:W-:Y:S01]  /*2730*/  ISETP.GE.OR P0, PT, R3, UR10, P0 ;  /* 0x0000000a03007c0c */ /* 0x000fe20008706670 */
[----:B------:R-:W-:Y:S01]  /*2740*/  IMAD.WIDE.U32 R4, R19, UR4, R10 ;  /* 0x0000000413047c25 */ /* 0x000fe2000f8e000a */
[----:B------:R-:W-:Y:S01]  /*2750*/  ULDC.64 UR8, c[0x0][0x5c8] ;  /* 0x0001720000087ab9 */ /* 0x000fe20000000a00 */
[----:B------:R-:W-:-:S02]  /*2760*/  USEL UR6, URZ, 0x1, !UP0 ;  /* 0x000000013f067887 */ /* 0x000fc4000c000000 */
[----:B------:R-:W-:Y:S01]  /*2770*/  IMAD R7, R19, UR5, R0 ;  /* 0x0000000513077c24 */ /* 0x000fe2000f8e0200 */
[----:B------:R-:W-:Y:S01]  /*2780*/  @UP1 UIMAD.WIDE.U32 UR4, UR42, -0x55555555, URZ ;  /* 0xaaaaaaab2a0418a5 */ /* 0x000fe2000f8e003f */
[----:B------:R-:W-:Y:S01]  /*2790*/  IMAD.WIDE R110, R111, 0x100, R22 ;  /* 0x000001006f6e7825 */ /* 0x000fe200078e0216 */
[----:B------:R-:W-:Y:S02]  /*27a0*/  ULOP3.LUT UR40, UR40, UR6, URZ, 0x3c, !UPT ;  /* 0x0000000628287292 */ /* 0x000fe4000f8e3c3f */
[----:B------:R-:W-:Y:S01]  /*27b0*/  @UP1 USHF.R.U32.HI UR4, URZ, 0x1, UR5 ;  /* 0x000000013f041899 */ /* 0x000fe20008011605 */
[----:B------:R-:W-:Y:S02]  /*27c0*/  IMAD.IADD R5, R5, 0x1, R7 ;  /* 0x0000000105057824 */ /* 0x000fe400078e0207 */
[----:B------:R-:W-:Y:S01]  /*27d0*/  IMAD R7, R111, UR8, RZ ;  /* 0x000000086f077c24 */ /* 0x000fe2000f8e02ff */
[----:B------:R-:W-:Y:S01]  /*27e0*/  @UP1 ULOP3.LUT UR40, UR40, 0x1, UR4, 0x78, !UPT ;  /* 0x0000000128281892 */ /* 0x000fe2000f8e7804 */
[----:B------:R-:W-:-:S04]  /*27f0*/  IMAD.WIDE.U32 R112, R110, UR8, R4 ;  /* 0x000000086e707c25 */ /* 0x000fc8000f8e0004 */
[----:B------:R-:W-:Y:S02]  /*2800*/  IMAD R7, R110, UR9, R7 ;  /* 0x000000096e077c24 */ /* 0x000fe4000f8e0207 */
[----:B------:R-:W-:Y:S01]  /*2810*/  IMAD.MOV.U32 R0, RZ, RZ, -0x1 ;  /* 0xffffffffff007424 */ /* 0x000fe200078e00ff */
[----:B------:R-:W-:Y:S06]  /*2820*/  @P0 BRA `(.L_x_28) ;  /* 0x00000048002c0947 */ /* 0x000fec0003800000 */
[----:B-----5:R-:W-:Y:S01]  /*2830*/  FSETP.NEU.AND P1, PT, R89, RZ, PT ;  /* 0x000000ff5900720b */ /* 0x020fe20003f2d000 */
[----:B------:R-:W-:Y:S01]  /*2840*/  IMAD.IADD R4, R95, 0x1, -R101 ;  /* 0x000000015f047824 */ /* 0x000fe200078e0a65 */
[----:B------:R-:W-:Y:S01]  /*2850*/  BSSY B0, `(.L_x_28) ;  /* 0x0000488000007945 */ /* 0x000fe20003800000 */
[----:B------:R-:W-:Y:S02]  /*2860*/  IMAD.IADD R3, R100, 0x1, -R3 ;  /* 0x0000000164037824 */ /* 0x000fe400078e0a03 */
[----:B------:R-:W-:Y:S01]  /*2870*/  IMAD.IADD R21, R113, 0x1, R7 ;  /* 0x0000000171157824 */ /* 0x000fe200078e0207 */
[----:B------:R-:W-:-:S04]  /*2880*/  ISETP.GT.AND P6, PT, R4, RZ, PT ;  /* 0x000000ff0400720c */ /* 0x000fc80003fc4270 */
[----:B------:R-:W-:-:S03]  /*2890*/  ISETP.GT.AND P0, PT, R3, RZ, P6 ;  /* 0x000000ff0300720c */ /* 0x000fc60003704270 */
[----:B------:R-:W-:Y:S10]  /*28a0*/  @!P1 BRA `(.L_x_29) ;  /* 0x0000003000949947 */ /* 0x000ff40003800000 */
[----:B------:R-:W0:Y:S01]  /*28b0*/  LDC.64 R14, c[0x0][0x5b8] ;  /* 0x00016e00ff0e7b82 */ /* 0x000e220000000a00 */
[----:B------:R-:W-:-:S07]  /*28c0*/  ULDC.64 UR4, c[0x0][0x5c0] ;  /* 0x0001700000047ab9 */ /* 0x000fce0000000a00 */
[----:B------:R-:W1:Y:S08]  /*28d0*/  LDC.64 R106, c[0x0][0x5b0] ;  /* 0x00016c00ff6a7b82 */ /* 0x000e700000000a00 */
[----:B------:R-:W2:Y:S01]  /*28e0*/  LDC.64 R12, c[0x0][0x5a8] ;  /* 0x00016a00ff0c7b82 */ /* 0x000ea20000000a00 */
[-C--:B0-----:R-:W-:Y:S02]  /*28f0*/  IMAD R6, R9, R14.reuse, RZ ;  /* 0x0000000e09067224 */ /* 0x081fe400078e02ff */
[----:B------:R-:W-:-:S04]  /*2900*/  IMAD.WIDE.U32 R102, R19, R14, R10 ;  /* 0x0000000e13667225 */ /* 0x000fc800078e000a */
[----:B------:R-:W-:Y:S02]  /*2910*/  IMAD R123, R19, R15, R6 ;  /* 0x0000000f137b7224 */ /* 0x000fe400078e0206 */
[-C--:B-1----:R-:W-:Y:S02]  /*2920*/  IMAD R5, R111, R106.reuse, RZ ;  /* 0x0000006a6f057224 */ /* 0x082fe400078e02ff */
[----:B------:R-:W-:Y:S02]  /*2930*/  IMAD.IADD R105, R103, 0x1, R123 ;  /* 0x0000000167697824 */ /* 0x000fe400078e027b */
[----:B------:R-:W-:Y:S02]  /*2940*/  IMAD.MOV.U32 R104, RZ, RZ, R102 ;  /* 0x000000ffff687224 */ /* 0x000fe400078e0066 */
[C---:B------:R-:W-:Y:S02]  /*2950*/  IMAD R101, R110.reuse, R107, R5 ;  /* 0x0000006b6e657224 */ /* 0x040fe400078e0205 */
[----:B------:R-:W-:-:S04]  /*2960*/  IMAD.WIDE.U32 R6, R110, R106, R104 ;  /* 0x0000006a6e067225 */ /* 0x000fc800078e0068 */
[----:B------:R-:W-:Y:S01]  /*2970*/  IMAD.IADD R5, R7, 0x1, R101 ;  /* 0x0000000107057824 */ /* 0x000fe200078e0265 */
[----:B--2---:R-:W-:-:S04]  /*2980*/  LEA R8, P1, R6, R12, 0x2 ;  /* 0x0000000c06087211 */ /* 0x004fc800078210ff */
[----:B------:R-:W-:-:S05]  /*2990*/  LEA.HI.X R9, R6, R13, R5, 0x2, P1 ;  /* 0x0000000d06097211 */ /* 0x000fca00008f1405 */
[----:B------:R-:W2:Y:S01]  /*29a0*/  @P0 LDG.E.LTC128B R5, desc[UR36][R8.64] ;  /* 0x0000002408050981 */ /* 0x000ea2000c1e1920 */
[----:B------:R-:W-:Y:S01]  /*29b0*/  LEA R20, P1, R112, UR4, 0x2 ;  /* 0x0000000470147c11 */ /* 0x000fe2000f8210ff */
[-C--:B------:R-:W-:Y:S01]  /*29c0*/  IMAD.WIDE.U32 R6, R110, R106.reuse, R10 ;  /* 0x0000006a6e067225 */ /* 0x080fe200078e000a */
[----:B------:R-:W-:Y:S01]  /*29d0*/  ISETP.GT.AND P4, PT, R4, 0x1, PT ;  /* 0x000000010400780c */ /* 0x000fe20003f84270 */
[----:B------:R-:W-:Y:S01]  /*29e0*/  BSSY B1, `(.L_x_30) ;  /* 0x0000013000017945 */ /* 0x000fe20003800000 */
[----:B------:R-:W-:Y:S01]  /*29f0*/  LEA.HI.X R21, R112, UR5, R21, 0x2, P1 ;  /* 0x0000000570157c11 */ /* 0x000fe200088f1415 */
[----:B------:R-:W-:Y:S01]  /*2a00*/  IMAD.IADD R7, R101, 0x1, R7 ;  /* 0x0000000165077824 */ /* 0x000fe200078e0207 */
[----:B------:R-:W-:Y:S01]  /*2a10*/  ISETP.GT.AND P1, PT, R3, RZ, P4 ;  /* 0x000000ff0300720c */ /* 0x000fe20002724270 */
[C---:B------:R-:W-:Y:S01]  /*2a20*/  IMAD.SHL.U32 R112, R106.reuse, 0x8, RZ ;  /* 0x000000086a707824 */ /* 0x040fe200078e00ff */
[----:B------:R-:W-:Y:S02]  /*2a30*/  SHF.L.U64.HI R113, R106, 0x3, R107 ;  /* 0x000000036a717819 */ /* 0x000fe4000001026b */
[----:B------:R-:W-:Y:S01]  /*2a40*/  P2R R117, PR, RZ, 0x10 ;  /* 0x00000010ff757803 */ /* 0x000fe20000000000 */
[----:B------:R-:W-:Y:S01]  /*2a50*/  IMAD.WIDE.U32 R114, R110, R106, R112 ;  /* 0x0000006a6e727225 */ /* 0x000fe200078e0070 */
[----:B--2---:R-:W-:-:S05]  /*2a60*/  LOP3.LUT R108, R5, 0xffffe000, RZ, 0xc0, !PT ;  /* 0xffffe000056c7812 */ /* 0x004fca00078ec0ff */
[----:B------:R-:W-:Y:S01]  /*2a70*/  FMUL R15, R108, R89 ;  /* 0x000000596c0f7220 */ /* 0x000fe20000400000 */
[----:B------:R-:W-:-:S04]  /*2a80*/  IMAD.WIDE.U32 R108, R19, R14, R6 ;  /* 0x0000000e136c7225 */ /* 0x000fc800078e0006 */
[----:B------:R-:W-:Y:S01]  /*2a90*/  FFMA R15, R56, R88, R15 ;  /* 0x00000058380f7223 */ /* 0x000fe2000000000f */
[----:B------:R-:W-:Y:S01]  /*2aa0*/  IMAD.IADD R7, R123, 0x1, R109 ;  /* 0x000000017b077824 */ /* 0x000fe200078e026d */
[----:B------:R-:W-:-:S03]  /*2ab0*/  LEA R6, P2, R108, R12, 0x2 ;  /* 0x0000000c6c067211 */ /* 0x000fc600078410ff */
[----:B------:R-:W-:Y:S02]  /*2ac0*/  F2FP.TF32.F32.PACK_B R15, R15 ;  /* 0x0000000fff0f723e */ /* 0x000fe400024050ff */
[----:B------:R-:W-:-:S03]  /*2ad0*/  LEA.HI.X R7, R108, R13, R7, 0x2, P2 ;  /* 0x0000000d6c077211 */ /* 0x000fc600010f1407 */
[----:B------:R0:W-:Y:S01]  /*2ae0*/  @P0 STG.E desc[UR36][R20.64], R15 ;  /* 0x0000000f14000986 */ /* 0x0001e2000c101924 */
[----:B------:R-:W-:Y:S05]  /*2af0*/  @!P1 BRA `(.L_x_31) ;  /* 0x0000000000049947 */ /* 0x000fea0003800000 */
[----:B------:R1:W5:Y:S02]  /*2b00*/  LDG.E.LTC128B R5, desc[UR36][R6.64+0x4] ;  /* 0x0000042406057981 */ /* 0x000364000c1e1920 */
.L_x_31:
[----:B------:R-:W-:Y:S05]  /*2b10*/  BSYNC B1 ;  /* 0x0000000000017941 */ /* 0x000fea0003800000 */
.L_x_30:
[----:B-----5:R-:W-:Y:S01]  /*2b20*/  LOP3.LUT R8, R5, 0xffffe000, RZ, 0xc0, !PT ;  /* 0xffffe00005087812 */ /* 0x020fe200078ec0ff */
[----:B0-----:R-:W-:Y:S01]  /*2b30*/  IMAD.IADD R15, R101, 0x1, R115 ;  /* 0x00000001650f7824 */ /* 0x001fe200078e0273 */
[----:B------:R-:W-:Y:S01]  /*2b40*/  IADD3 R9, P2, R102, R114, RZ ;  /* 0x0000007266097210 */ /* 0x000fe20007f5e0ff */
[----:B------:R-:W-:Y:S01]  /*2b50*/  IMAD.MOV.U32 R101, RZ, RZ, R5 ;  /* 0x000000ffff657224 */ /* 0x000fe200078e0005 */
[----:B------:R-:W-:Y:S01]  /*2b60*/  ISETP.GT.AND P0, PT, R3, 0x8, P6 ;  /* 0x000000080300780c */ /* 0x000fe20003704270 */
[----:B------:R-:W-:Y:S02]  /*2b70*/  FMUL R8, R8, R89 ;  /* 0x0000005908087220 */ /* 0x000fe40000400000 */
[----:B------:R-:W-:Y:S02]  /*2b80*/  IMAD.X R56, R15, 0x1, R105, P2 ;  /* 0x000000010f387824 */ /* 0x000fe400010e0669 */
[----:B------:R-:W-:Y:S01]  /*2b90*/  FFMA R57, R57, R88, R8 ;  /* 0x0000005839397223 */ /* 0x000fe20000000008 */
[----:B------:R-:W-:-:S04]  /*2ba0*/  LEA R8, P2, R9, R12, 0x2 ;  /* 0x0000000c09087211 */ /* 0x000fc800078410ff */
[----:B------:R-:W-:Y:S02]  /*2bb0*/  F2FP.TF32.F32.PACK_B R57, R57 ;  /* 0x00000039ff39723e */ /* 0x000fe400024050ff */
[----:B------:R-:W-:-:S03]  /*2bc0*/  LEA.HI.X R9, R9, R13, R56, 0x2, P2 ;  /* 0x0000000d09097211 */ /* 0x000fc600010f1438 */
[----:B------:R0:W-:Y:S04]  /*2bd0*/  @P1 STG.E desc[UR36][R20.64+0x4], R57 ;  /* 0x0000043914001986 */ /* 0x0001e8000c101924 */
[----:B------:R-:W2:Y:S01]  /*2be0*/  @P0 LDG.E.LTC128B R101, desc[UR36][R8.64] ;  /* 0x0000002408650981 */ /* 0x000ea2000c1e1920 */
[----:B------:R-:W-:Y:S01]  /*2bf0*/  IADD3 R114, P1, R10, R114, RZ ;  /* 0x000000720a727210 */ /* 0x000fe20007f3e0ff */
[C---:B------:R-:W-:Y:S01]  /*2c00*/  IMAD.SHL.U32 R119, R90.reuse, 0x4, RZ ;  /* 0x000000045a777824 */ /* 0x040fe200078e00ff */
[----:B------:R-:W-:Y:S01]  /*2c10*/  SHF.L.U64.HI R121, R90, 0x2, R93 ;  /* 0x000000025a797819 */ /* 0x000fe2000001025d */
[----:B------:R-:W-:Y:S02]  /*2c20*/  BSSY B1, `(.L_x_32) ;  /* 0x0000010000017945 */ /* 0x000fe40003800000 */
[----:B------:R-:W-:Y:S01]  /*2c30*/  IMAD.X R115, R11, 0x1, R15, P1 ;  /* 0x000000010b737824 */ /* 0x000fe200008e060f */
[----:B------:R-:W-:-:S02]  /*2c40*/  IADD3 R108, P2, R119, R20, RZ ;  /* 0x00000014776c7210 */ /* 0x000fc40007f5e0ff */
[----:B------:R-:W-:Y:S01]  /*2c50*/  ISETP.GT.AND P1, PT, R3, 0x8, P4 ;  /* 0x000000080300780c */ /* 0x000fe20002724270 */
[----:B------:R-:W-:-:S04]  /*2c60*/  IMAD.WIDE.U32 R114, R19, R14, R114 ;  /* 0x0000000e13727225 */ /* 0x000fc800078e0072 */
[----:B------:R-:W-:Y:S01]  /*2c70*/  IMAD.X R109, R121, 0x1, R21, P2 ;  /* 0x00000001796d7824 */ /* 0x000fe200010e0615 */
[----:B--2---:R-:W-:-:S05]  /*2c80*/  LOP3.LUT R56, R101, 0xffffe000, RZ, 0xc0, !PT ;  /* 0xffffe00065387812 */ /* 0x004fca00078ec0ff */
[----:B------:R-:W-:Y:S01]  /*2c90*/  FMUL R5, R56, R89 ;  /* 0x0000005938057220 */ /* 0x000fe20000400000 */
[----:B------:R-:W-:-:S03]  /*2ca0*/  LEA R56, P3, R114, R12, 0x2 ;  /* 0x0000000c72387211 */ /* 0x000fc600078610ff */
[----:B------:R-:W-:Y:S01]  /*2cb0*/  FFMA R15, R58, R88, R5 ;  /* 0x000000583a0f7223 */ /* 0x000fe20000000005 */
[----:B------:R-:W-:-:S04]  /*2cc0*/  IMAD.IADD R5, R123, 0x1, R115 ;  /* 0x000000017b057824 */ /* 0x000fc800078e0273 */
[----:B------:R-:W-:Y:S02]  /*2cd0*/  F2FP.TF32.F32.PACK_B R15, R15 ;  /* 0x0000000fff0f723e */ /* 0x000fe400024050ff */
[----:B0-----:R-:W-:-:S03]  /*2ce0*/  LEA.HI.X R57, R114, R13, R5, 0x2, P3 ;  /* 0x0000000d72397211 */ /* 0x001fc600018f1405 */
[----:B------:R0:W-:Y:S01]  /*2cf0*/  @P0 STG.E desc[UR36][R108.64], R15 ;  /* 0x0000000f6c000986 */ /* 0x0001e2000c101924 */
[----:B------:R-:W-:Y:S05]  /*2d00*/  @!P1 BRA `(.L_x_33) ;  /* 0x0000000000049947 */ /* 0x000fea0003800000 */
[----:B------:R2:W5:Y:S02]  /*2d10*/  LDG.E.LTC128B R101, desc[UR36][R56.64+0x4] ;  /* 0x0000042438657981 */ /* 0x000564000c1e1920 */
.L_x_33:
[----:B------:R-:W-:Y:S05]  /*2d20*/  BSYNC B1 ;  /* 0x0000000000017941 */ /* 0x000fea0003800000 */
.L_x_32:
[----:B-----5:R-:W-:Y:S01]  /*2d30*/  LOP3.LUT R8, R101, 0xffffe000, RZ, 0xc0, !PT ;  /* 0xffffe00065087812 */ /* 0x020fe200078ec0ff */
[----:B------:R-:W-:Y:S01]  /*2d40*/  IMAD.MOV.U32 R58, RZ, RZ, R108 ;  /* 0x000000ffff3a7224 */ /* 0x000fe200078e006c */
[----:B------:R-:W-:Y:S01]  /*2d50*/  ISETP.GT.AND P4, PT, R4, 0x8, PT ;  /* 0x000000080400780c */ /* 0x000fe20003f84270 */
[----:B------:R-:W-:Y:S01]  /*2d60*/  BSSY B1, `(.L_x_34) ;  /* 0x000000b000017945 */ /* 0x000fe20003800000 */
[----:B0-----:R-:W-:Y:S02]  /*2d70*/  IMAD.SHL.U32 R15, R91, 0x4, RZ ;  /* 0x000000045b0f7824 */ /* 0x001fe400078e00ff */
[----:B------:R-:W-:Y:S01]  /*2d80*/  FMUL R8, R8, R89 ;  /* 0x0000005908087220 */ /* 0x000fe20000400000 */
[----:B------:R-:W-:Y:S02]  /*2d90*/  ISETP.GT.AND P0, PT, R3, RZ, P4 ;  /* 0x000000ff0300720c */ /* 0x000fe40002704270 */
[----:B------:R-:W-:Y:S01]  /*2da0*/  P2R R118, PR, RZ, 0x10 ;  /* 0x00000010ff767803 */ /* 0x000fe20000000000 */
[----:B------:R-:W-:Y:S01]  /*2db0*/  FFMA R5, R59, R88, R8 ;  /* 0x000000583b057223 */ /* 0x000fe20000000008 */
[----:B------:R-:W-:-:S04]  /*2dc0*/  IMAD.MOV.U32 R59, RZ, RZ, R109 ;  /* 0x000000ffff3b7224 */ /* 0x000fc800078e006d */
[----:B------:R-:W-:-:S05]  /*2dd0*/  F2FP.TF32.F32.PACK_B R5, R5 ;  /* 0x00000005ff05723e */ /* 0x000fca00024050ff */
[----:B------:R0:W-:Y:S01]  /*2de0*/  @P1 STG.E desc[UR36][R58.64+0x4], R5 ;  /* 0x000004053a001986 */ /* 0x0001e2000c101924 */
[----:B------:R-:W-:Y:S05]  /*2df0*/  @!P0 BRA `(.L_x_35) ;  /* 0x0000000000048947 */ /* 0x000fea0003800000 */
[----:B------:R3:W5:Y:S02]  /*2e00*/  LDG.E.LTC128B R101, desc[UR36][R6.64+0x20] ;  /* 0x0000202406657981 */ /* 0x000764000c1e1920 */
.L_x_35:
[----:B------:R-:W-:Y:S05]  /*2e10*/  BSYNC B1 ;  /* 0x0000000000017941 */ /* 0x000fea0003800000 */
.L_x_34:
[----:B-----5:R-:W-:Y:S01]  /*2e20*/  LOP3.LUT R114, R101, 0xffffe000, RZ, 0xc0, !PT ;  /* 0xffffe00065727812 */ /* 0x020fe200078ec0ff */
[----:B------:R-:W-:Y:S01]  /*2e30*/  BSSY B1, `(.L_x_36) ;  /* 0x000000d000017945 */ /* 0x000fe20003800000 */
[----:B0-----:R-:W-:Y:S02]  /*2e40*/  SHF.L.U64.HI R5, R91, 0x2, R92 ;  /* 0x000000025b057819 */ /* 0x001fe4000001025c */
[----:B------:R-:W-:Y:S01]  /*2e50*/  IADD3 R8, P1, P2, R15, R20, R119 ;  /* 0x000000140f087210 */ /* 0x000fe20007a3e077 */
[----:B------:R-:W-:Y:S01]  /*2e60*/  FMUL R115, R114, R89 ;  /* 0x0000005972737220 */ /* 0x000fe20000400000 */
[----:B------:R-:W-:Y:S02]  /*2e70*/  ISETP.GT.AND P3, PT, R4, 0x9, PT ;  /* 0x000000090400780c */ /* 0x000fe40003f64270 */
[----:B------:R-:W-:Y:S01]  /*2e80*/  IADD3.X R9, R5, R21, R121, P1, P2 ;  /* 0x0000001505097210 */ /* 0x000fe20000fe4479 */
[----:B------:R-:W-:Y:S01]  /*2e90*/  FFMA R115, R60, R88, R115 ;  /* 0x000000583c737223 */ /* 0x000fe20000000073 */
[----:B------:R-:W-:-:S02]  /*2ea0*/  ISETP.GT.AND P1, PT, R3, RZ, P3 ;  /* 0x000000ff0300720c */ /* 0x000fc40001f24270 */
[----:B------:R-:W-:Y:S02]  /*2eb0*/  P2R R114, PR, RZ, 0x8 ;  /* 0x00000008ff727803 */ /* 0x000fe40000000000 */
[----:B------:R-:W-:-:S05]  /*2ec0*/  F2FP.TF32.F32.PACK_B R115, R115 ;  /* 0x00000073ff73723e */ /* 0x000fca00024050ff */
[----:B------:R0:W-:Y:S04]  /*2ed0*/  @P0 STG.E desc[UR36][R20.64+0x20], R115 ;  /* 0x0000207314000986 */ /* 0x0001e8000c101924 */
[----:B------:R-:W-:Y:S05]  /*2ee0*/  @!P1 BRA `(.L_x_37) ;  /* 0x0000000000049947 */ /* 0x000fea0003800000 */
[----:B------:R4:W5:Y:S02]  /*2ef0*/  LDG.E.LTC128B R101, desc[UR36][R6.64+0x24] ;  /* 0x0000242406657981 */ /* 0x000964000c1e1920 */
.L_x_37:
[----:B------:R-:W-:Y:S05]  /*2f00*/  BSYNC B1 ;  /* 0x0000000000017941 */ /* 0x000fea0003800000 */
.L_x_36:
[----:B-----5:R-:W-:Y:S01]  /*2f10*/  LOP3.LUT R60, R101, 0xffffe000, RZ, 0xc0, !PT ;  /* 0xffffe000653c7812 */ /* 0x020fe200078ec0ff */
[----:B------:R-:W-:Y:S01]  /*2f20*/  BSSY B1, `(.L_x_38) ;  /* 0x0000008000017945 */ /* 0x000fe20003800000 */
[----:B------:R-:W-:-:S03]  /*2f30*/  ISETP.GT.AND P0, PT, R3, 0x8, P4 ;  /* 0x000000080300780c */ /* 0x000fc60002704270 */
[----:B------:R-:W-:-:S04]  /*2f40*/  FMUL R60, R60, R89 ;  /* 0x000000593c3c7220 */ /* 0x000fc80000400000 */
[----:B------:R-:W-:-:S05]  /*2f50*/  FFMA R61, R61, R88, R60 ;  /* 0x000000583d3d7223 */ /* 0x000fca000000003c */
[----:B------:R-:W-:-:S05]  /*2f60*/  F2FP.TF32.F32.PACK_B R61, R61 ;  /* 0x0000003dff3d723e */ /* 0x000fca00024050ff */
[----:B------:R0:W-:Y:S01]  /*2f70*/  @P1 STG.E desc[UR36][R20.64+0x24], R61 ;  /* 0x0000243d14001986 */ /* 0x0001e2000c101924 */
[----:B------:R-:W-:Y:S05]  /*2f80*/  @!P0 BRA `(.L_x_39) ;  /* 0x0000000000048947 */ /* 0x000fea0003800000 */
[----:B------:R0:W5:Y:S02]  /*2f90*/  LDG.E.LTC128B R101, desc[UR36][R56.64+0x20] ;  /* 0x0000202438657981 */ /* 0x000164000c1e1920 */
.L_x_39:
[----:B------:R-:W-:Y:S05]  /*2fa0*/  BSYNC B1 ;  /* 0x0000000000017941 */ /* 0x000fea0003800000 */
.L_x_38:
[----:B-----5:R-:W-:Y:S01]  /*2fb0*/  LOP3.LUT R60, R101, 0xffffe000, RZ, 0xc0, !PT ;  /* 0xffffe000653c7812 */ /* 0x020fe200078ec0ff */
[----:B------:R-:W-:Y:S01]  /*2fc0*/  BSSY B1, `(.L_x_40) ;  /* 0x0000008000017945 */ /* 0x000fe20003800000 */
[----:B------:R-:W-:-:S03]  /*2fd0*/  ISETP.GT.AND P1, PT, R3, 0x8, P3 ;  /* 0x000000080300780c */ /* 0x000fc60001f24270 */
[----:B0-----:R-:W-:-:S04]  /*2fe0*/  FMUL R61, R60, R89 ;  /* 0x000000593c3d7220 */ /* 0x001fc80000400000 */
[----:B------:R-:W-:-:S05]  /*2ff0*/  FFMA R61, R62, R88, R61 ;  /* 0x000000583e3d7223 */ /* 0x000fca000000003d */
[----:B------:R-:W-:-:S05]  /*3000*/  F2FP.TF32.F32.PACK_B R61, R61 ;  /* 0x0000003dff3d723e */ /* 0x000fca00024050ff */
[----:B------:R0:W-:Y:S01]  /*3010*/  @P0 STG.E desc[UR36][R58.64+0x20], R61 ;  /* 0x0000203d3a000986 */ /* 0x0001e2000c101924 */
[----:B------:R-:W-:Y:S05]  /*3020*/  @!P1 BRA `(.L_x_41) ;  /* 0x0000000000049947 */ /* 0x000fea0003800000 */
[----:B------:R0:W5:Y:S02]  /*3030*/  LDG.E.LTC128B R101, desc[UR36][R56.64+0x24] ;  /* 0x0000242438657981 */ /* 0x000164000c1e1920 */
.L_x_41:
[----:B------:R-:W-:Y:S05]  /*3040*/  BSYNC B1 ;  /* 0x0000000000017941 */ /* 0x000fea0003800000 */
.L_x_40:
[----:B-----5:R-:W-:Y:S01]  /*3050*/  LOP3.LUT R60, R101, 0xffffe000, RZ, 0xc0, !PT ;  /* 0xffffe000653c7812 */ /* 0x020fe200078ec0ff */
[----:B------:R-:W-:Y:S01]  /*3060*/  BSSY B1, `(.L_x_42) ;  /* 0x000000c000017945 */ /* 0x000fe20003800000 */
[----:B------:R-:W-:Y:S02]  /*3070*/  IADD3 R121, P0, R110, 0x80, RZ ;  /* 0x000000806e797810 */ /* 0x000fe40007f1e0ff */
[----:B------:R-:W-:Y:S01]  /*3080*/  ISETP.GT.AND P2, PT, R4, 0x10, PT ;  /* 0x000000100400780c */ /* 0x000fe20003f44270 */
[----:B------:R-:W-:Y:S02]  /*3090*/  FMUL R60, R60, R89 ;  /* 0x000000593c3c7220 */ /* 0x000fe40000400000 */
[----:B------:R-:W-:Y:S01]  /*30a0*/  IMAD.X R111, RZ, RZ, R111, P0 ;  /* 0x000000ffff6f7224 */ /* 0x000fe200000e066f */
[----:B------:R-:W-:Y:S01]  /*30b0*/  ISETP.GT.AND P0, PT, R3, RZ, P2 ;  /* 0x000000ff0300720c */ /* 0x000fe20001704270 */
[----:B------:R-:W-:Y:S01]  /*30c0*/  FFMA R63, R63, R88, R60 ;  /* 0x000000583f3f7223 */ /* 0x000fe2000000003c */
[----:B------:R-:W-:-:S04]  /*30d0*/  P2R R115, PR, RZ, 0x4 ;  /* 0x00000004ff737803 */ /* 0x000fc80000000000 */
[----:B------:R-:W-:-:S05]  /*30e0*/  F2FP.TF32.F32.PACK_B R63, R63 ;  /* 0x0000003fff3f723e */ /* 0x000fca00024050ff */
[----:B------:R0:W-:Y:S02]  /*30f0*/  @P1 STG.E desc[UR36][R58.64+0x24], R63 ;  /* 0x0000243f3a001986 */ /* 0x0001e4000c101924 */
[----:B------:R-:W-:Y:S05]  /*3100*/  @!P0 BRA `(.L_x_43) ;  /* 0x0000000000048947 */ /* 0x000fea0003800000 */
[----:B------:R0:W5:Y:S02]  /*3110*/  LDG.E.LTC128B R101, desc[UR36][R6.64+0x40] ;  /* 0x0000402406657981 */ /* 0x000164000c1e1920 */
.L_x_43:
[----:B------:R-:W-:Y:S05]  /*3120*/  BSYNC B1 ;  /* 0x0000000000017941 */ /* 0x000fea0003800000 */
.L_x_42:
[----:B-----5:R-:W-:Y:S01]  /*3130*/  LOP3.LUT R60, R101, 0xffffe000, RZ, 0xc0, !PT ;  /* 0xffffe000653c7812 */ /* 0x020fe200078ec0ff */
[-C--:B------:R-:W-:Y:S01]  /*3140*/  IMAD R62, R111, R106.reuse, RZ ;  /* 0x0000006a6f3e7224 */ /* 0x080fe200078e02ff */
[----:B------:R-:W-:Y:S01]  /*3150*/  ISETP.GT.AND P1, PT, R4, 0x11, PT ;  /* 0x000000110400780c */ /* 0x000fe20003f24270 */
[----:B------:R-:W-:Y:S02]  /*3160*/  BSSY B1, `(.L_x_44) ;  /* 0x0000020000017945 */ /* 0x000fe40003800000 */
[----:B0-----:R-:W-:Y:S01]  /*3170*/  FMUL R61, R60, R89 ;  /* 0x000000593c3d7220 */ /* 0x001fe20000400000 */
[C---:B------:R-:W-:Y:S02]  /*3180*/  IMAD R103, R121.reuse, R107, R62 ;  /* 0x0000006b79677224 */ /* 0x040fe400078e023e */
[----:B------:R-:W-:-:S04]  /*3190*/  IMAD.WIDE.U32 R62, R121, R106, R10 ;  /* 0x0000006a793e7225 */ /* 0x000fc800078e000a */
[----:B------:R-:W-:Y:S01]  /*31a0*/  FFMA R119, R64, R88, R61 ;  /* 0x0000005840777223 */ /* 0x000fe2000000003d */
[----:B------:R-:W-:-:S04]  /*31b0*/  IMAD.IADD R63, R103, 0x1, R63 ;  /* 0x00000001673f7824 */ /* 0x000fc800078e023f */
[----:B------:R-:W-:Y:S01]  /*31c0*/  F2FP.TF32.F32.PACK_B R119, R119 ;  /* 0x00000077ff77723e */ /* 0x000fe200024050ff */
[----:B------:R-:W-:-:S04]  /*31d0*/  IMAD.WIDE.U32 R60, R121, R106, R104 ;  /* 0x0000006a793c7225 */ /* 0x000fc800078e0068 */
[----:B------:R0:W-:Y:S01]  /*31e0*/  @P0 STG.E desc[UR36][R20.64+0x40], R119 ;  /* 0x0000407714000986 */ /* 0x0001e2000c101924 */
[----:B------:R-:W-:Y:S01]  /*31f0*/  IMAD.WIDE.U32 R110, R19, R14, R62 ;  /* 0x0000000e136e7225 */ /* 0x000fe200078e003e */
[----:B------:R-:W-:-:S03]  /*3200*/  LEA R62, P0, R60, R12, 0x2 ;  /* 0x0000000c3c3e7211 */ /* 0x000fc600078010ff */
[----:B------:R-:W-:Y:S02]  /*3210*/  IMAD.IADD R61, R61, 0x1, R103 ;  /* 0x000000013d3d7824 */ /* 0x000fe400078e0267 */
[----:B------:R-:W-:-:S03]  /*3220*/  IMAD.WIDE.U32 R106, R121, R106, R112 ;  /* 0x0000006a796a7225 */ /* 0x000fc600078e0070 */
[----:B------:R-:W-:Y:S01]  /*3230*/  LEA.HI.X R63, R60, R13, R61, 0x2, P0 ;  /* 0x0000000d3c3f7211 */ /* 0x000fe200000f143d */
[----:B------:R-:W-:Y:S01]  /*3240*/  IMAD.IADD R61, R123, 0x1, R111 ;  /* 0x000000017b3d7824 */ /* 0x000fe200078e026f */
[----:B------:R-:W-:Y:S01]  /*3250*/  LEA R60, P0, R110, R12, 0x2 ;  /* 0x0000000c6e3c7211 */ /* 0x000fe200078010ff */
[----:B------:R-:W-:-:S03]  /*3260*/  IMAD.IADD R103, R103, 0x1, R107 ;  /* 0x0000000167677824 */ /* 0x000fc600078e026b */
[----:B------:R-:W-:Y:S02]  /*3270*/  LEA.HI.X R61, R110, R13, R61, 0x2, P0 ;  /* 0x0000000d6e3d7211 */ /* 0x000fe400000f143d */
[----:B------:R-:W-:-:S05]  /*3280*/  IADD3 R64, P0, R102, R106, RZ ;  /* 0x0000006a66407210 */ /* 0x000fca0007f1e0ff */
[----:B------:R-:W-:Y:S01]  /*3290*/  IMAD.X R104, R103, 0x1, R105, P0 ;  /* 0x0000000167687824 */ /* 0x000fe200000e0669 */
[----:B------:R-:W-:-:S05]  /*32a0*/  IADD3 R102, P0, R10, R106, RZ ;  /* 0x0000006a0a667210 */ /* 0x000fca0007f1e0ff */
[----:B------:R-:W-:Y:S01]  /*32b0*/  IMAD.X R103, R11, 0x1, R103, P0 ;  /* 0x000000010b677824 */ /* 0x000fe200000e0667 */
[----:B------:R-:W-:Y:S01]  /*32c0*/  LEA R10, P0, R64, R12, 0x2 ;  /* 0x0000000c400a7211 */ /* 0x000fe200078010ff */
[----:B------:R-:W-:-:S03]  /*32d0*/  IMAD.WIDE.U32 R102, R19, R14, R102 ;  /* 0x0000000e13667225 */ /* 0x000fc600078e0066 */
[----:B------:R-:W-:Y:S01]  /*32e0*/  LEA.HI.X R11, R64, R13, R104, 0x2, P0 ;  /* 0x0000000d400b7211 */ /* 0x000fe200000f1468 */
[----:B------:R-:W-:Y:S01]  /*32f0*/  IMAD.IADD R14, R123, 0x1, R103 ;  /* 0x000000017b0e7824 */ /* 0x000fe200078e0267 */
[----:B------:R-:W-:-:S04]  /*3300*/  LEA R12, P0, R102, R12, 0x2 ;  /* 0x0000000c660c7211 */ /* 0x000fc800078010ff */
[----:B------:R-:W-:Y:S02]  /*3310*/  LEA.HI.X R13, R102, R13, R14, 0x2, P0 ;  /* 0x0000000d660d7211 */ /* 0x000fe400000f140e */
[----:B------:R-:W-:Y:S02]  /*3320*/  ISETP.GT.AND P0, PT, R3, RZ, P1 ;  /* 0x000000ff0300720c */ /* 0x000fe40000f04270 */
[----:B------:R-:W-:-:S11]  /*3330*/  P2R R102, PR, RZ, 0x2 ;  /* 0x00000002ff667803 */ /* 0x000fd60000000000 */
[----:B0-----:R-:W-:Y:S05]  /*3340*/  @!P0 BRA `(.L_x_45) ;  /* 0x0000000000048947 */ /* 0x001fea0003800000 */
[----:B------:R0:W5:Y:S02]  /*3350*/  LDG.E.LTC128B R101, desc[UR36][R6.64+0x44] ;  /* 0x0000442406657981 */ /* 0x000164000c1e1920 */
.L_x_45:
[----:B------:R-:W-:Y:S05]  /*3360*/  BSYNC B1 ;  /* 0x0000000000017941 */ /* 0x000fea0003800000 */
.L_x_44:
[----:B-----5:R-:W-:Y:S01]  /*3370*/  LOP3.LUT R14, R101, 0xffffe000, RZ, 0xc0, !PT ;  /* 0xffffe000650e7812 */ /* 0x020fe200078ec0ff */
[----:B------:R-:W-:Y:S04]  /*3380*/  BSSY B1, `(.L_x_46) ;  /* 0x0000008000017945 */ /* 0x000fe80003800000 */
[----:B------:R-:W-:-:S04]  /*3390*/  FMUL R14, R14, R89 ;  /* 0x000000590e0e7220 */ /* 0x000fc80000400000 */
[----:B------:R-:W-:-:S05]  /*33a0*/  FFMA R65, R65, R88, R14 ;  /* 0x0000005841417223 */ /* 0x000fca000000000e */
[----:B------:R-:W-:-:S05]  /*33b0*/  F2FP.TF32.F32.PACK_B R65, R65 ;  /* 0x00000041ff41723e */ /* 0x000fca00024050ff */
[----:B------:R0:W-:Y:S01]  /*33c0*/  @P0 STG.E desc[UR36][R20.64+0x44], R65 ;  /* 0x0000444114000986 */ /* 0x0001e2000c101924 */
[----:B------:R-:W-:-:S13]  /*33d0*/  ISETP.GT.AND P0, PT, R3, 0x8, P2 ;  /* 0x000000080300780c */ /* 0x000fda0001704270 */
[----:B0-----:R-:W-:Y:S05]  /*33e0*/  @!P0 BRA `(.L_x_47) ;  /* 0x0000000000048947 */ /* 0x001fea0003800000 */
[----:B------:R0:W5:Y:S02]  /*33f0*/  LDG.E.LTC128B R101, desc[UR36][R56.64+0x40] ;  /* 0x0000402438657981 */ /* 0x000164000c1e1920 */
.L_x_47:
[----:B------:R-:W-:Y:S05]  /*3400*/  BSYNC B1 ;  /* 0x0000000000017941 */ /* 0x000fea0003800000 */
.L_x_46:
        /* <DEDUP_REMOVED lines=9> */
.L_x_49:
[----:B------:R-:W-:Y:S05]  /*34a0*/  BSYNC B1 ;  /* 0x0000000000017941 */ /* 0x000fea0003800000 */
.L_x_48:
[----:B-----5:R-:W-:Y:S01]  /*34b0*/  LOP3.LUT R14, R101, 0xffffe000, RZ, 0xc0, !PT ;  /* 0xffffe000650e7812 */ /* 0x020fe200078ec0ff */
[----:B------:R-:W-:Y:S01]  /*34c0*/  BSSY B1, `(.L_x_50) ;  /* 0x000000a000017945 */ /* 0x000fe20003800000 */
[----:B------:R-:W-:-:S03]  /*34d0*/  ISETP.GT.AND P2, PT, R4, 0x18, PT ;  /* 0x000000180400780c */ /* 0x000fc60003f44270 */
[----:B------:R-:W-:Y:S01]  /*34e0*/  FMUL R14, R14, R89 ;  /* 0x000000590e0e7220 */ /* 0x000fe20000400000 */
[----:B------:R-:W-:-:S03]  /*34f0*/  P2R R103, PR, RZ, 0x4 ;  /* 0x00000004ff677803 */ /* 0x000fc60000000000 */
[----:B------:R-:W-:-:S05]  /*3500*/  FFMA R67, R67, R88, R14 ;  /* 0x0000005843437223 */ /* 0x000fca000000000e */
[----:B------:R-:W-:-:S05]  /*3510*/  F2FP.TF32.F32.PACK_B R67, R67 ;  /* 0x00000043ff43723e */ /* 0x000fca00024050ff */
[----:B------:R0:W-:Y:S01]  /*3520*/  @P0 STG.E desc[UR36][R58.64+0x44], R67 ;  /* 0x000044433a000986 */ /* 0x0001e2000c101924 */
[----:B------:R-:W-:-:S13]  /*3530*/  ISETP.GT.AND P0, PT, R3, RZ, P2 ;  /* 0x000000ff0300720c */ /* 0x000fda0001704270 */
[----:B0-----:R-:W-:Y:S05]  /*3540*/  @!P0 BRA `(.L_x_51) ;  /* 0x0000000000048947 */ /* 0x001fea0003800000 */
[----:B------:R0:W5:Y:S02]  /*3550*/  LDG.E.LTC128B R101, desc[UR36][R6.64+0x60] ;  /* 0x0000602406657981 */ /* 0x000164000c1e1920 */
.L_x_51:
[----:B------:R-:W-:Y:S05]  /*3560*/  BSYNC B1 ;  /* 0x0000000000017941 */ /* 0x000fea0003800000 */
.L_x_50:
[----:B-----5:R-:W-:Y:S01]  /*3570*/  LOP3.LUT R14, R101, 0xffffe000, RZ, 0xc0, !PT ;  /* 0xffffe000650e7812 */ /* 0x020fe200078ec0ff */
[----:B------:R-:W-:Y:S01]  /*3580*/  BSSY B1, `(.L_x_52) ;  /* 0x000000a000017945 */ /* 0x000fe20003800000 */
[----:B------:R-:W-:-:S03]  /*3590*/  ISETP.GT.AND P1, PT, R4, 0x19, PT ;  /* 0x000000190400780c */ /* 0x000fc60003f24270 */
[----:B------:R-:W-:-:S04]  /*35a0*/  FMUL R19, R14, R89 ;  /* 0x000000590e137220 */ /* 0x000fc80000400000 */
[----:B------:R-:W-:Y:S01]  /*35b0*/  FFMA R19, R68, R88, R19 ;  /* 0x0000005844137223 */ /* 0x000fe20000000013 */
[----:B------:R-:W-:-:S04]  /*35c0*/  P2R R68, PR, RZ, 0x2 ;  /* 0x00000002ff447803 */ /* 0x000fc80000000000 */
[----:B------:R-:W-:-:S05]  /*35d0*/  F2FP.TF32.F32.PACK_B R19, R19 ;  /* 0x00000013ff13723e */ /* 0x000fca00024050ff */
[----:B------:R0:W-:Y:S01]  /*35e0*/  @P0 STG.E desc[UR36][R20.64+0x60], R19 ;  /* 0x0000601314000986 */ /* 0x0001e2000c101924 */
[----:B------:R-:W-:-:S13]  /*35f0*/  ISETP.GT.AND P0, PT, R3, RZ, P1 ;  /* 0x000000ff0300720c */ /* 0x000fda0000f04270 */
[----:B0-----:R-:W-:Y:S05]  /*3600*/  @!P0 BRA `(.L_x_53) ;  /* 0x0000000000048947 */ /* 0x001fea0003800000 */
[----:B------:R0:W5:Y:S02]  /*3610*/  LDG.E.LTC128B R101, desc[UR36][R6.64+0x64] ;  /* 0x0000642406657981 */ /* 0x000164000c1e1920 */
.L_x_53:
[----:B------:R-:W-:Y:S05]  /*3620*/  BSYNC B1 ;  /* 0x0000000000017941 */ /* 0x000fea0003800000 */
.L_x_52:
        /* <DEDUP_REMOVED lines=9> */
.L_x_55:
[----:B------:R-:W-:Y:S05]  /*36c0*/  BSYNC B1 ;  /* 0x0000000000017941 */ /* 0x000fea0003800000 */
.L_x_54:
        /* <DEDUP_REMOVED lines=9> */
.L_x_57:
[----:B------:R-:W-:Y:S05]  /*3760*/  BSYNC B1 ;  /* 0x0000000000017941 */ /* 0x000fea0003800000 */
.L_x_56:
        /* <DEDUP_REMOVED lines=11> */
.L_x_59:
[----:B------:R-:W-:Y:S05]  /*3820*/  BSYNC B1 ;  /* 0x0000000000017941 */ /* 0x000fea0003800000 */
.L_x_58:
        /* <DEDUP_REMOVED lines=11> */
.L_x_61:
[----:B------:R-:W-:Y:S05]  /*38e0*/  BSYNC B1 ;  /* 0x0000000000017941 */ /* 0x000fea0003800000 */
.L_x_60:
        /* <DEDUP_REMOVED lines=9> */
.L_x_63:
[----:B------:R-:W-:Y:S05]  /*3980*/  BSYNC B1 ;  /* 0x0000000000017941 */ /* 0x000fea0003800000 */
.L_x_62:
        /* <DEDUP_REMOVED lines=9> */
.L_x_65:
[----:B------:R-:W-:Y:S05]  /*3a20*/  BSYNC B1 ;  /* 0x0000000000017941 */ /* 0x000fea0003800000 */
.L_x_64:
        /* <DEDUP_REMOVED lines=11> */
.L_x_67:
[----:B------:R-:W-:Y:S05]  /*3ae0*/  BSYNC B1 ;  /* 0x0000000000017941 */ /* 0x000fea0003800000 */
.L_x_66:
        /* <DEDUP_REMOVED lines=11> */
.L_x_69:
[----:B------:R-:W-:Y:S05]  /*3ba0*/  BSYNC B1 ;  /* 0x0000000000017941 */ /* 0x000fea0003800000 */
.L_x_68:
        /* <DEDUP_REMOVED lines=9> */
.L_x_71:
[----:B------:R-:W-:Y:S05]  /*3c40*/  BSYNC B1 ;  /* 0x0000000000017941 */ /* 0x000fea0003800000 */
.L_x_70:
        /* <DEDUP_REMOVED lines=9> */
.L_x_73:
[----:B------:R-:W-:Y:S05]  /*3ce0*/  BSYNC B1 ;  /* 0x0000000000017941 */ /* 0x000fea0003800000 */
.L_x_72:
[----:B-----5:R-:W-:Y:S01]  /*3cf0*/  LOP3.LUT R14, R101, 0xffffe000, RZ, 0xc0, !PT ;  /* 0xffffe000650e7812 */ /* 0x020fe200078ec0ff */
[----:B------:R-:W-:Y:S01]  /*3d00*/  BSSY B1, `(.L_x_74) ;  /* 0x0000009000017945 */ /* 0x000fe20003800000 */
[----:B------:R-:W-:-:S03]  /*3d10*/  ISETP.GT.AND P3, PT, R4, 0x30, PT ;  /* 0x000000300400780c */ /* 0x000fc60003f64270 */
[----:B------:R-:W-:-:S04]  /*3d20*/  FMUL R14, R14, R89 ;  /* 0x000000590e0e7220 */ /* 0x000fc80000400000 */
[----:B------:R-:W-:-:S05]  /*3d30*/  FFMA R79, R79, R88, R14 ;  /* 0x000000584f4f7223 */ /* 0x000fca000000000e */
[----:B------:R-:W-:-:S05]  /*3d40*/  F2FP.TF32.F32.PACK_B R79, R79 ;  /* 0x0000004fff4f723e */ /* 0x000fca00024050ff */
[----:B------:R0:W-:Y:S01]  /*3d50*/  @P0 STG.E desc[UR36][R58.64+0xa4], R79 ;  /* 0x0000a44f3a000986 */ /* 0x0001e2000c101924 */
[----:B------:R-:W-:-:S13]  /*3d60*/  ISETP.GT.AND P0, PT, R3, RZ, P3 ;  /* 0x000000ff0300720c */ /* 0x000fda0001f04270 */
[----:B0-----:R-:W-:Y:S05]  /*3d70*/  @!P0 BRA `(.L_x_75) ;  /* 0x0000000000048947 */ /* 0x001fea0003800000 */
[----:B------:R0:W5:Y:S02]  /*3d80*/  LDG.E.LTC128B R101, desc[UR36][R6.64+0xc0] ;  /* 0x0000c02406657981 */ /* 0x000164000c1e1920 */
.L_x_75:
[----:B------:R-:W-:Y:S05]  /*3d90*/  BSYNC B1 ;  /* 0x0000000000017941 */ /* 0x000fea0003800000 */
.L_x_74:
        /* <DEDUP_REMOVED lines=10> */
.L_x_77:
[----:B------:R-:W-:Y:S05]  /*3e40*/  BSYNC B1 ;  /* 0x0000000000017941 */ /* 0x000fea0003800000 */
.L_x_76:
        /* <DEDUP_REMOVED lines=9> */
.L_x_79:
[----:B------:R-:W-:Y:S05]  /*3ee0*/  BSYNC B1 ;  /* 0x0000000000017941 */ /* 0x000fea0003800000 */
.L_x_78:
        /* <DEDUP_REMOVED lines=9> */
.L_x_81:
[----:B------:R-:W-:Y:S05]  /*3f80*/  BSYNC B1 ;  /* 0x0000000000017941 */ /* 0x000fea0003800000 */
.L_x_80:
        /* <DEDUP_REMOVED lines=10> */
.L_x_83:
[----:B------:R-:W-:Y:S05]  /*4030*/  BSYNC B1 ;  /* 0x0000000000017941 */ /* 0x000fea0003800000 */
.L_x_82:
[----:B-----5:R-:W-:Y:S01]  /*4040*/  LOP3.LUT R14, R101, 0xffffe000, RZ, 0xc0, !PT ;  /* 0xffffe000650e7812 */ /* 0x020fe200078ec0ff */
[----:B------:R-:W-:Y:S04]  /*4050*/  BSSY B1, `(.L_x_84) ;  /* 0x000000f000017945 */ /* 0x000fe80003800000 */
[----:B------:R-:W-:-:S04]  /*4060*/  FMUL R19, R14, R89 ;  /* 0x000000590e137220 */ /* 0x000fc80000400000 */
[----:B------:R-:W-:-:S05]  /*4070*/  FFMA R19, R84, R88, R19 ;  /* 0x0000005854137223 */ /* 0x000fca0000000013 */
[----:B------:R-:W-:-:S05]  /*4080*/  F2FP.TF32.F32.PACK_B R19, R19 ;  /* 0x00000013ff13723e */ /* 0x000fca00024050ff */
[----:B------:R0:W-:Y:S01]  /*4090*/  @P0 STG.E desc[UR36][R20.64+0xe0], R19 ;  /* 0x0000e01314000986 */ /* 0x0001e2000c101924 */
[----:B------:R-:W-:-:S05]  /*40a0*/  IADD3 R64, P0, R15, R108, RZ ;  /* 0x0000006c0f407210 */ /* 0x000fca0007f1e0ff */
[----:B------:R-:W-:Y:S01]  /*40b0*/  IMAD.X R65, R5, 0x1, R109, P0 ;  /* 0x0000000105417824 */ /* 0x000fe200000e066d */
[----:B------:R-:W-:-:S05]  /*40c0*/  IADD3 R66, P0, R15, R108, RZ ;  /* 0x0000006c0f427210 */ /* 0x000fca0007f1e0ff */
[----:B------:R-:W-:Y:S01]  /*40d0*/  IMAD.X R67, R5, 0x1, R109, P0 ;  /* 0x0000000105437824 */ /* 0x000fe200000e066d */
[----:B------:R-:W-:-:S05]  /*40e0*/  IADD3 R14, P0, R15, R20, RZ ;  /* 0x000000140f0e7210 */ /* 0x000fca0007f1e0ff */
[----:B------:R-:W-:Y:S01]  /*40f0*/  IMAD.X R15, R5, 0x1, R21, P0 ;  /* 0x00000001050f7824 */ /* 0x000fe200000e0615 */
[----:B------:R-:W-:-:S04]  /*4100*/  ISETP.GT.AND P0, PT, R4, 0x39, PT ;  /* 0x000000390400780c */ /* 0x000fc80003f04270 */
[----:B------:R-:W-:-:S13]  /*4110*/  ISETP.GT.AND P4, PT, R3, RZ, P0 ;  /* 0x000000ff0300720c */ /* 0x000fda0000784270 */
[----:B0-----:R-:W-:Y:S05]  /*4120*/  @!P4 BRA `(.L_x_85) ;  /* 0x000000000004c947 */ /* 0x001fea0003800000 */
[----:B------:R0:W5:Y:S02]  /*4130*/  LDG.E.LTC128B R101, desc[UR36][R6.64+0xe4] ;  /* 0x0000e42406657981 */ /* 0x000164000c1e1920 */
.L_x_85:
[----:B------:R-:W-:Y:S05]  /*4140*/  BSYNC B1 ;  /* 0x0000000000017941 */ /* 0x000fea0003800000 */
.L_x_84:
        /* <DEDUP_REMOVED lines=9> */
.L_x_87:
[----:B------:R-:W-:Y:S05]  /*41e0*/  BSYNC B1 ;  /* 0x0000000000017941 */ /* 0x000fea0003800000 */
.L_x_86:
        /* <DEDUP_REMOVED lines=9> */
.L_x_89:
[----:B------:R-:W-:Y:S05]  /*4280*/  BSYNC B1 ;  /* 0x0000000000017941 */ /* 0x000fea0003800000 */
.L_x_88:
[----:B-----5:R-:W-:-:S05]  /*4290*/  LOP3.LUT R4, R101, 0xffffe000, RZ, 0xc0, !PT ;  /* 0xffffe00065047812 */ /* 0x020fca00078ec0ff */
[----:B------:R-:W-:-:S04]  /*42a0*/  FMUL R4, R4, R89 ;  /* 0x0000005904047220 */ /* 0x000fc80000400000 */
[----:B------:R-:W-:-:S05]  /*42b0*/  FFMA R87, R87, R88, R4 ;  /* 0x0000005857577223 */ /* 0x000fca0000000004 */
[----:B------:R-:W-:-:S05]  /*42c0*/  F2FP.TF32.F32.PACK_B R87, R87 ;  /* 0x00000057ff57723e */ /* 0x000fca00024050ff */
[----:B------:R0:W-:Y:S01]  /*42d0*/  @P4 STG.E desc[UR36][R58.64+0xe4], R87 ;  /* 0x0000e4573a004986 */ /* 0x0001e2000c101924 */
[----:B------:R-:W-:-:S13]  /*42e0*/  ISETP.GT.AND P4, PT, R3, 0x80, P6 ;  /* 0x000000800300780c */ /* 0x000fda0003784270 */
[----:B------:R-:W2:Y:S01]  /*42f0*/  @P4 LDG.E.LTC128B R101, desc[UR36][R62.64] ;  /* 0x000000243e654981 */ /* 0x000ea2000c1e1920 */
[----:B------:R-:W-:Y:S01]  /*4300*/  BSSY B1, `(.L_x_90) ;  /* 0x000000a000017945 */ /* 0x000fe20003800000 */
[----:B--2---:R-:W-:-:S05]  /*4310*/  LOP3.LUT R4, R101, 0xffffe000, RZ, 0xc0, !PT ;  /* 0xffffe00065047812 */ /* 0x004fca00078ec0ff */
[----:B------:R-:W-:-:S04]  /*4320*/  FMUL R5, R4, R89 ;  /* 0x0000005904057220 */ /* 0x000fc80000400000 */
[----:B------:R-:W-:-:S05]  /*4330*/  FFMA R5, R24, R88, R5 ;  /* 0x0000005818057223 */ /* 0x000fca0000000005 */
[----:B------:R-:W-:-:S05]  /*4340*/  F2FP.TF32.F32.PACK_B R5, R5 ;  /* 0x00000005ff05723e */ /* 0x000fca00024050ff */
[----:B------:R0:W-:Y:S01]  /*4350*/  @P4 STG.E desc[UR36][R14.64], R5 ;  /* 0x000000050e004986 */ /* 0x0001e2000c101924 */
[----:B------:R-:W-:-:S04]  /*4360*/  ISETP.NE.AND P4, PT, R117, RZ, PT ;  /* 0x000000ff7500720c */ /* 0x000fc80003f85270 */
[----:B------:R-:W-:-:S13]  /*4370*/  ISETP.GT.AND P4, PT, R3, 0x80, P4 ;  /* 0x000000800300780c */ /* 0x000fda0002784270 */
[----:B0-----:R-:W-:Y:S05]  /*4380*/  @!P4 BRA `(.L_x_91) ;  /* 0x000000000004c947 */ /* 0x001fea0003800000 */
[----:B------:R0:W5:Y:S02]  /*4390*/  LDG.E.LTC128B R101, desc[UR36][R60.64+0x4] ;  /* 0x000004243c657981 */ /* 0x000164000c1e1920 */
.L_x_91:
[----:B------:R-:W-:Y:S05]  /*43a0*/  BSYNC B1 ;  /* 0x0000000000017941 */ /* 0x000fea0003800000 */
.L_x_90:
[----:B-----5:R-:W-:Y:S01]  /*43b0*/  LOP3.LUT R4, R101, 0xffffe000, RZ, 0xc0, !PT ;  /* 0xffffe00065047812 */ /* 0x020fe200078ec0ff */
[----:B------:R-:W-:Y:S01]  /*43c0*/  @P4 IMAD.MOV.U32 R5, RZ, RZ, R15 ;  /* 0x000000ffff054224 */ /* 0x000fe200078e000f */
[----:B------:R-:W-:Y:S01]  /*43d0*/  ISETP.GT.AND P6, PT, R3, 0x88, P6 ;  /* 0x000000880300780c */ /* 0x000fe200037c4270 */
[----:B------:R-:W-:Y:S02]  /*43e0*/  BSSY B1, `(.L_x_92) ;  /* 0x0000008000017945 */ /* 0x000fe40003800000 */
[----:B------:R-:W-:-:S04]  /*43f0*/  FMUL R4, R4, R89 ;  /* 0x0000005904047220 */ /* 0x000fc80000400000 */
[----:B------:R-:W-:Y:S01]  /*4400*/  FFMA R25, R25, R88, R4 ;  /* 0x0000005819197223 */ /* 0x000fe20000000004 */
[----:B------:R-:W-:-:S04]  /*4410*/  @P4 IMAD.MOV.U32 R4, RZ, RZ, R14 ;  /* 0x000000ffff044224 */ /* 0x000fc800078e000e */
[----:B------:R-:W-:-:S05]  /*4420*/  F2FP.TF32.F32.PACK_B R25, R25 ;  /* 0x00000019ff19723e */ /* 0x000fca00024050ff */
[----:B------:R2:W-:Y:S01]  /*4430*/  @P4 STG.E desc[UR36][R4.64+0x4], R25 ;  /* 0x0000041904004986 */ /* 0x0005e2000c101924 */
[----:B------:R-:W-:Y:S05]  /*4440*/  @!P6 BRA `(.L_x_93) ;  /* 0x000000000004e947 */ /* 0x000fea0003800000 */
[----:B------:R0:W5:Y:S02]  /*4450*/  LDG.E.LTC128B R101, desc[UR36][R10.64] ;  /* 0x000000240a657981 */ /* 0x000164000c1e1920 */
.L_x_93:
[----:B------:R-:W-:Y:S05]  /*4460*/  BSYNC B1 ;  /* 0x0000000000017941 */ /* 0x000fea0003800000 */
.L_x_92:
[----:B--2--5:R-:W-:Y:S01]  /*4470*/  LOP3.LUT R4, R101, 0xffffe000, RZ, 0xc0, !PT ;  /* 0xffffe00065047812 */ /* 0x024fe200078ec0ff */
[----:B------:R-:W-:Y:S01]  /*4480*/  BSSY B1, `(.L_x_94) ;  /* 0x0000009000017945 */ /* 0x000fe20003800000 */
[----:B------:R-:W-:-:S03]  /*4490*/  ISETP.NE.AND P4, PT, R117, RZ, PT ;  /* 0x000000ff7500720c */ /* 0x000fc60003f85270 */
[----:B------:R-:W-:Y:S01]  /*44a0*/  FMUL R5, R4, R89 ;  /* 0x0000005904057220 */ /* 0x000fe20000400000 */
[----:B------:R-:W-:-:S03]  /*44b0*/  ISETP.GT.AND P4, PT, R3, 0x88, P4 ;  /* 0x000000880300780c */ /* 0x000fc60002784270 */
[----:B------:R-:W-:-:S05]  /*44c0*/  FFMA R5, R26, R88, R5 ;  /* 0x000000581a057223 */ /* 0x000fca0000000005 */
[----:B------:R-:W-:-:S05]  /*44d0*/  F2FP.TF32.F32.PACK_B R5, R5 ;  /* 0x00000005ff05723e */ /* 0x000fca00024050ff */
[----:B------:R2:W-:Y:S01]  /*44e0*/  @P6 STG.E desc[UR36][R64.64], R5 ;  /* 0x0000000540006986 */ /* 0x0005e2000c101924 */
[----:B------:R-:W-:Y:S05]  /*44f0*/  @!P4 BRA `(.L_x_95) ;  /* 0x000000000004c947 */ /* 0x000fea0003800000 */
[----:B------:R0:W5:Y:S02]  /*4500*/  LDG.E.LTC128B R101, desc[UR36][R12.64+0x4] ;  /* 0x000004240c657981 */ /* 0x000164000c1e1920 */
.L_x_95:
[----:B------:R-:W-:Y:S05]  /*4510*/  BSYNC B1 ;  /* 0x0000000000017941 */ /* 0x000fea0003800000 */
.L_x_94:
[----:B-----5:R-:W-:Y:S01]  /*4520*/  LOP3.LUT R4, R101, 0xffffe000, RZ, 0xc0, !PT ;  /* 0xffffe00065047812 */ /* 0x020fe200078ec0ff */
[----:B------:R-:W-:Y:S01]  /*4530*/  BSSY B1, `(.L_x_96) ;  /* 0x0000009000017945 */ /* 0x000fe20003800000 */
[----:B------:R-:W-:-:S03]  /*4540*/  ISETP.NE.AND P6, PT, R118, RZ, PT ;  /* 0x000000ff7600720c */ /* 0x000fc60003fc5270 */
[----:B------:R-:W-:-:S04]  /*4550*/  FMUL R4, R4, R89 ;  /* 0x0000005904047220 */ /* 0x000fc80000400000 */
[----:B------:R-:W-:-:S05]  /*4560*/  FFMA R27, R27, R88, R4 ;  /* 0x000000581b1b7223 */ /* 0x000fca0000000004 */
[----:B------:R-:W-:-:S05]  /*4570*/  F2FP.TF32.F32.PACK_B R27, R27 ;  /* 0x0000001bff1b723e */ /* 0x000fca00024050ff */
[----:B------:R0:W-:Y:S01]  /*4580*/  @P4 STG.E desc[UR36][R66.64+0x4], R27 ;  /* 0x0000041b42004986 */ /* 0x0001e2000c101924 */
[----:B------:R-:W-:-:S13]  /*4590*/  ISETP.GT.AND P4, PT, R3, 0x80, P6 ;  /* 0x000000800300780c */ /* 0x000fda0003784270 */
[----:B0-----:R-:W-:Y:S05]  /*45a0*/  @!P4 BRA `(.L_x_97) ;  /* 0x000000000004c947 */ /* 0x001fea0003800000 */
[----:B------:R0:W5:Y:S02]  /*45b0*/  LDG.E.LTC128B R101, desc[UR36][R60.64+0x20] ;  /* 0x000020243c657981 */ /* 0x000164000c1e1920 */
.L_x_97:
[----:B------:R-:W-:Y:S05]  /*45c0*/  BSYNC B1 ;  /* 0x0000000000017941 */ /* 0x000fea0003800000 */
.L_x_96:
[----:B-----5:R-:W-:Y:S01]  /*45d0*/  LOP3.LUT R4, R101, 0xffffe000, RZ, 0xc0, !PT ;  /* 0xffffe00065047812 */ /* 0x020fe200078ec0ff */
[----:B------:R-:W-:Y:S01]  /*45e0*/  BSSY B1, `(.L_x_98) ;  /* 0x000000b000017945 */ /* 0x000fe20003800000 */
[----:B------:R-:W-:-:S03]  /*45f0*/  ISETP.NE.AND P6, PT, R114, RZ, PT ;  /* 0x000000ff7200720c */ /* 0x000fc60003fc5270 */
[----:B--2---:R-:W-:Y:S01]  /*4600*/  FMUL R5, R4, R89 ;  /* 0x0000005904057220 */ /* 0x004fe20000400000 */
[----:B------:R-:W-:-:S03]  /*4610*/  @P4 IMAD.MOV.U32 R4, RZ, RZ, R14 ;  /* 0x000000ffff044224 */ /* 0x000fc600078e000e */
[----:B-1-34-:R-:W-:Y:S01]  /*4620*/  FFMA R7, R28, R88, R5 ;  /* 0x000000581c077223 */ /* 0x01afe20000000005 */
[----:B------:R-:W-:-:S04]  /*4630*/  @P4 IMAD.MOV.U32 R5, RZ, RZ, R15 ;  /* 0x000000ffff054224 */ /* 0x000fc800078e000f */
[----:B------:R-:W-:-:S05]  /*4640*/  F2FP.TF32.F32.PACK_B R7, R7 ;  /* 0x00000007ff07723e */ /* 0x000fca00024050ff */
[----:B------:R1:W-:Y:S01]  /*4650*/  @P4 STG.E desc[UR36][R4.64+0x20], R7 ;  /* 0x0000200704004986 */ /* 0x0003e2000c101924 */
[----:B------:R-:W-:-:S13]  /*4660*/  ISETP.GT.AND P4, PT, R3, 0x80, P6 ;  /* 0x000000800300780c */ /* 0x000fda0003784270 */
[----:B-1----:R-:W-:Y:S05]  /*4670*/  @!P4 BRA `(.L_x_99) ;  /* 0x000000000004c947 */ /* 0x002fea0003800000 */
[----:B------:R1:W5:Y:S02]  /*4680*/  LDG.E.LTC128B R101, desc[UR36][R60.64+0x24] ;  /* 0x000024243c657981 */ /* 0x000364000c1e1920 */
.L_x_99:
[----:B------:R-:W-:Y:S05]  /*4690*/  BSYNC B1 ;  /* 0x0000000000017941 */ /* 0x000fea0003800000 */
.L_x_98:
[----:B-----5:R-:W-:Y:S01]  /*46a0*/  LOP3.LUT R4, R101, 0xffffe000, RZ, 0xc0, !PT ;  /* 0xffffe00065047812 */ /* 0x020fe200078ec0ff */
[----:B------:R-:W-:Y:S01]  /*46b0*/  @P4 IMAD.MOV.U32 R5, RZ, RZ, R15 ;  /* 0x000000ffff054224 */ /* 0x000fe200078e000f */
[----:B------:R-:W-:Y:S03]  /*46c0*/  BSSY B1, `(.L_x_100) ;  /* 0x000000a000017945 */ /* 0x000fe60003800000 */
[----:B------:R-:W-:-:S04]  /*46d0*/  FMUL R4, R4, R89 ;  /* 0x0000005904047220 */ /* 0x000fc80000400000 */
[----:B------:R-:W-:Y:S01]  /*46e0*/  FFMA R29, R29, R88, R4 ;  /* 0x000000581d1d7223 */ /* 0x000fe20000000004 */
[----:B------:R-:W-:-:S04]  /*46f0*/  @P4 IMAD.MOV.U32 R4, RZ, RZ, R14 ;  /* 0x000000ffff044224 */ /* 0x000fc800078e000e */
[----:B------:R-:W-:-:S05]  /*4700*/  F2FP.TF32.F32.PACK_B R29, R29 ;  /* 0x0000001dff1d723e */ /* 0x000fca00024050ff */
[----:B------:R2:W-:Y:S01]  /*4710*/  @P4 STG.E desc[UR36][R4.64+0x24], R29 ;  /* 0x0000241d04004986 */ /* 0x0005e2000c101924 */
[----:B------:R-:W-:-:S04]  /*4720*/  ISETP.NE.AND P4, PT, R118, RZ, PT ;  /* 0x000000ff7600720c */ /* 0x000fc80003f85270 */
[----:B------:R-:W-:-:S13]  /*4730*/  ISETP.GT.AND P4, PT, R3, 0x88, P4 ;  /* 0x000000880300780c */ /* 0x000fda0002784270 */
[----:B--2---:R-:W-:Y:S05]  /*4740*/  @!P4 BRA `(.L_x_101) ;  /* 0x000000000004c947 */ /* 0x004fea0003800000 */
[----:B------:R2:W5:Y:S02]  /*4750*/  LDG.E.LTC128B R101, desc[UR36][R12.64+0x20] ;  /* 0x000020240c657981 */ /* 0x000564000c1e1920 */
.L_x_101:
[----:B------:R-:W-:Y:S05]  /*4760*/  BSYNC B1 ;  /* 0x0000000000017941 */ /* 0x000fea0003800000 */
.L_x_100:
[----:B-----5:R-:W-:Y:S01]  /*4770*/  LOP3.LUT R4, R101, 0xffffe000, RZ, 0xc0, !PT ;  /* 0xffffe00065047812 */ /* 0x020fe200078ec0ff */
[----:B------:R-:W-:Y:S04]  /*4780*/  BSSY B1, `(.L_x_102) ;  /* 0x0000008000017945 */ /* 0x000fe80003800000 */
[----:B------:R-:W-:-:S04]  /*4790*/  FMUL R5, R4, R89 ;  /* 0x0000005904057220 */ /* 0x000fc80000400000 */
[----:B------:R-:W-:-:S05]  /*47a0*/  FFMA R5, R30, R88, R5 ;  /* 0x000000581e057223 */ /* 0x000fca0000000005 */
[----:B------:R-:W-:-:S05]  /*47b0*/  F2FP.TF32.F32.PACK_B R5, R5 ;  /* 0x00000005ff05723e */ /* 0x000fca00024050ff */
[----:B------:R3:W-:Y:S01]  /*47c0*/  @P4 STG.E desc[UR36][R8.64+0x20], R5 ;  /* 0x0000200508004986 */ /* 0x0007e2000c101924 */
[----:B------:R-:W-:-:S13]  /*47d0*/  ISETP.GT.AND P4, PT, R3, 0x88, P6 ;  /* 0x000000880300780c */ /* 0x000fda0003784270 */
[----:B---3--:R-:W-:Y:S05]  /*47e0*/  @!P4 BRA `(.L_x_103) ;  /* 0x000000000004c947 */ /* 0x008fea0003800000 */
[----:B------:R3:W5:Y:S02]  /*47f0*/  LDG.E.LTC128B R101, desc[UR36][R12.64+0x24] ;  /* 0x000024240c657981 */ /* 0x000764000c1e1920 */
.L_x_103:
[----:B------:R-:W-:Y:S05]  /*4800*/  BSYNC B1 ;  /* 0x0000000000017941 */ /* 0x000fea0003800000 */
.L_x_102:
[----:B-----5:R-:W-:Y:S01]  /*4810*/  LOP3.LUT R4, R101, 0xffffe000, RZ, 0xc0, !PT ;  /* 0xffffe00065047812 */ /* 0x020fe200078ec0ff */
[----:B------:R-:W-:Y:S01]  /*4820*/  @P4 IMAD.MOV.U32 R5, RZ, RZ, R9 ;  /* 0x000000ffff054224 */ /* 0x000fe200078e0009 */
[----:B------:R-:W-:Y:S01]  /*4830*/  ISETP.NE.AND P6, PT, R115, RZ, PT ;  /* 0x000000ff7300720c */ /* 0x000fe20003fc5270 */
[----:B------:R-:W-:Y:S02]  /*4840*/  BSSY B1, `(.L_x_104) ;  /* 0x0000009000017945 */ /* 0x000fe40003800000 */
[----:B------:R-:W-:-:S04]  /*4850*/  FMUL R4, R4, R89 ;  /* 0x0000005904047220 */ /* 0x000fc80000400000 */
[----:B------:R-:W-:Y:S01]  /*4860*/  FFMA R31, R31, R88, R4 ;  /* 0x000000581f1f7223 */ /* 0x000fe20000000004 */
[----:B------:R-:W-:-:S04]  /*4870*/  @P4 IMAD.MOV.U32 R4, RZ, RZ, R8 ;  /* 0x000000ffff044224 */ /* 0x000fc800078e0008 */
[----:B------:R-:W-:-:S05]  /*4880*/  F2FP.TF32.F32.PACK_B R31, R31 ;  /* 0x0000001fff1f723e */ /* 0x000fca00024050ff */
[----:B------:R4:W-:Y:S01]  /*4890*/  @P4 STG.E desc[UR36][R4.64+0x24], R31 ;  /* 0x0000241f04004986 */ /* 0x0009e2000c101924 */
[----:B------:R-:W-:-:S13]  /*48a0*/  ISETP.GT.AND P4, PT, R3, 0x80, P6 ;  /* 0x000000800300780c */ /* 0x000fda0003784270 */
[----:B----4-:R-:W-:Y:S05]  /*48b0*/  @!P4 BRA `(.L_x_105) ;  /* 0x000000000004c947 */ /* 0x010fea0003800000 */
[----:B------:R4:W5:Y:S02]  /*48c0*/  LDG.E.LTC128B R101, desc[UR36][R60.64+0x40] ;  /* 0x000040243c657981 */ /* 0x000964000c1e1920 */
.L_x_105:
[----:B------:R-:W-:Y:S05]  /*48d0*/  BSYNC B1 ;  /* 0x0000000000017941 */ /* 0x000fea0003800000 */
.L_x_104:
[----:B-----5:R-:W-:Y:S01]  /*48e0*/  LOP3.LUT R4, R101, 0xffffe000, RZ, 0xc0, !PT ;  /* 0xffffe00065047812 */ /* 0x020fe200078ec0ff */
[----:B------:R-:W-:Y:S01]  /*48f0*/  BSSY B1, `(.L_x_106) ;  /* 0x000000b000017945 */ /* 0x000fe20003800000 */
[----:B------:R-:W-:-:S03]  /*4900*/  ISETP.NE.AND P6, PT, R102, RZ, PT ;  /* 0x000000ff6600720c */ /* 0x000fc60003fc5270 */
[----:B------:R-:W-:Y:S01]  /*4910*/  FMUL R5, R4, R89 ;  /* 0x0000005904057220 */ /* 0x000fe20000400000 */
[----:B------:R-:W-:-:S03]  /*4920*/  @P4 IMAD.MOV.U32 R4, RZ, RZ, R14 ;  /* 0x000000ffff044224 */ /* 0x000fc600078e000e */
[----:B------:R-:W-:Y:S01]  /*4930*/  FFMA R7, R32, R88, R5 ;  /* 0x0000005820077223 */ /* 0x000fe20000000005 */
[----:B------:R-:W-:-:S04]  /*4940*/  @P4 IMAD.MOV.U32 R5, RZ, RZ, R15 ;  /* 0x000000ffff054224 */ /* 0x000fc800078e000f */
[----:B------:R-:W-:-:S05]  /*4950*/  F2FP.TF32.F32.PACK_B R7, R7 ;  /* 0x00000007ff07723e */ /* 0x000fca00024050ff */
[----:B------:R0:W-:Y:S01]  /*4960*/  @P4 STG.E desc[UR36][R4.64+0x40], R7 ;  /* 0x0000400704004986 */ /* 0x0001e2000c101924 */
[----:B------:R-:W-:-:S13]  /*4970*/  ISETP.GT.AND P4, PT, R3, 0x80, P6 ;  /* 0x000000800300780c */ /* 0x000fda0003784270 */
[----:B0-----:R-:W-:Y:S05]  /*4980*/  @!P4 BRA `(.L_x_107) ;  /* 0x000000000004c947 */ /* 0x001fea0003800000 */
[----:B------:R0:W5:Y:S02]  /*4990*/  LDG.E.LTC128B R101, desc[UR36][R60.64+0x44] ;  /* 0x000044243c657981 */ /* 0x000164000c1e1920 */
.L_x_107:
[----:B------:R-:W-:Y:S05]  /*49a0*/  BSYNC B1 ;  /* 0x0000000000017941 */ /* 0x000fea0003800000 */
.L_x_106:
        /* <DEDUP_REMOVED lines=10> */
[----:B0-----:R-:W-:Y:S05]  /*4a50*/  @!P4 BRA `(.L_x_109) ;  /* 0x000000000004c947 */ /* 0x001fea0003800000 */
[----:B------:R0:W5:Y:S02]  /*4a60*/  LDG.E.LTC128B R101, desc[UR36][R12.64+0x40] ;  /* 0x000040240c657981 */ /* 0x000164000c1e1920 */
.L_x_109:
[----:B------:R-:W-:Y:S05]  /*4a70*/  BSYNC B1 ;  /* 0x0000000000017941 */ /* 0x000fea0003800000 */
.L_x_108:
[----:B-----5:R-:W-:Y:S01]  /*4a80*/  LOP3.LUT R4, R101, 0xffffe000, RZ, 0xc0, !PT ;  /* 0xffffe00065047812 */ /* 0x020fe200078ec0ff */
[----:B------:R-:W-:Y:S04]  /*4a90*/  BSSY B1, `(.L_x_110) ;  /* 0x000000a000017945 */ /* 0x000fe80003800000 */
        /* <DEDUP_REMOVED lines=9> */
.L_x_111:
[----:B------:R-:W-:Y:S05]  /*4b30*/  BSYNC B1 ;  /* 0x0000000000017941 */ /* 0x000fea0003800000 */
.L_x_110:
        /* <DEDUP_REMOVED lines=10> */
[----:B0-----:R-:W-:Y:S05]  /*4be0*/  @!P4 BRA `(.L_x_113) ;  /* 0x000000000004c947 */ /* 0x001fea0003800000 */
[----:B------:R0:W5:Y:S02]  /*4bf0*/  LDG.E.LTC128B R101, desc[UR36][R60.64+0x60] ;  /* 0x000060243c657981 */ /* 0x000164000c1e1920 */
.L_x_113:
[----:B------:R-:W-:Y:S05]  /*4c00*/  BSYNC B1 ;  /* 0x0000000000017941 */ /* 0x000fea0003800000 */
.L_x_112:
        /* <DEDUP_REMOVED lines=12> */
.L_x_115:
[----:B------:R-:W-:Y:S05]  /*4cd0*/  BSYNC B1 ;  /* 0x0000000000017941 */ /* 0x000fea0003800000 */
.L_x_114:
        /* <DEDUP_REMOVED lines=12> */
.L_x_117:
[----:B------:R-:W-:Y:S05]  /*4da0*/  BSYNC B1 ;  /* 0x0000000000017941 */ /* 0x000fea0003800000 */
.L_x_116:
        /* <DEDUP_REMOVED lines=11> */
.L_x_119:
[----:B------:R-:W-:Y:S05]  /*4e60*/  BSYNC B1 ;  /* 0x0000000000017941 */ /* 0x000fea0003800000 */
.L_x_118:
        /* <DEDUP_REMOVED lines=12> */
.L_x_121:
[----:B------:R-:W-:Y:S05]  /*4f30*/  BSYNC B1 ;  /* 0x0000000000017941 */ /* 0x000fea0003800000 */
.L_x_120:
        /* <DEDUP_REMOVED lines=12> */
.L_x_123:
[----:B------:R-:W-:Y:S05]  /*5000*/  BSYNC B1 ;  /* 0x0000000000017941 */ /* 0x000fea0003800000 */
.L_x_122:
        /* <DEDUP_REMOVED lines=12> */
.L_x_125:
[----:B------:R-:W-:Y:S05]  /*50d0*/  BSYNC B1 ;  /* 0x0000000000017941 */ /* 0x000fea0003800000 */
.L_x_124:
        /* <DEDUP_REMOVED lines=11> */
.L_x_127:
[----:B------:R-:W-:Y:S05]  /*5190*/  BSYNC B1 ;  /* 0x0000000000017941 */ /* 0x000fea0003800000 */
.L_x_126:
        /* <DEDUP_REMOVED lines=12> */
.L_x_129:
[----:B------:R-:W-:Y:S05]  /*5260*/  BSYNC B1 ;  /* 0x0000000000017941 */ /* 0x000fea0003800000 */
.L_x_128:
        /* <DEDUP_REMOVED lines=11> */
.L_x_131:
[----:B------:R-:W-:Y:S05]  /*5320*/  BSYNC B1 ;  /* 0x0000000000017941 */ /* 0x000fea0003800000 */
.L_x_130:
        /* <DEDUP_REMOVED lines=11> */
.L_x_133:
[----:B------:R-:W-:Y:S05]  /*53e0*/  BSYNC B1 ;  /* 0x0000000000017941 */ /* 0x000fea0003800000 */
.L_x_132:
[----:B-----5:R-:W-:Y:S01]  /*53f0*/  LOP3.LUT R4, R101, 0xffffe000, RZ, 0xc0, !PT ;  /* 0xffffe00065047812 */ /* 0x020fe200078ec0ff */
[----:B------:R-:W-:Y:S01]  /*5400*/  BSSY B1, `(.L_x_134) ;  /* 0x000000a000017945 */ /* 0x000fe20003800000 */
[----:B------:R-:W-:-:S03]  /*5410*/  ISETP.GT.AND P5, PT, R3, 0x88, P5 ;  /* 0x000000880300780c */ /* 0x000fc60002fa4270 */
[----:B------:R-:W-:Y:S01]  /*5420*/  FMUL R5, R4, R89 ;  /* 0x0000005904057220 */ /* 0x000fe20000400000 */
[----:B------:R-:W-:-:S03]  /*5430*/  @P4 IMAD.MOV.U32 R4, RZ, RZ, R8 ;  /* 0x000000ffff044224 */ /* 0x000fc600078e0008 */
[----:B------:R-:W-:Y:S01]  /*5440*/  FFMA R7, R46, R88, R5 ;  /* 0x000000582e077223 */ /* 0x000fe20000000005 */
[----:B------:R-:W-:-:S04]  /*5450*/  @P4 IMAD.MOV.U32 R5, RZ, RZ, R9 ;  /* 0x000000ffff054224 */ /* 0x000fc800078e0009 */
[----:B------:R-:W-:-:S05]  /*5460*/  F2FP.TF32.F32.PACK_B R7, R7 ;  /* 0x00000007ff07723e */ /* 0x000fca00024050ff */
[----:B------:R0:W-:Y:S01]  /*5470*/  @P4 STG.E desc[UR36][R4.64+0xa0], R7 ;  /* 0x0000a00704004986 */ /* 0x0001e2000c101924 */
[----:B------:R-:W-:Y:S05]  /*5480*/  @!P5 BRA `(.L_x_135) ;  /* 0x000000000004d947 */ /* 0x000fea0003800000 */
[----:B------:R0:W5:Y:S02]  /*5490*/  LDG.E.LTC128B R101, desc[UR36][R12.64+0xa4] ;  /* 0x0000a4240c657981 */ /* 0x000164000c1e1920 */
.L_x_135:
[----:B------:R-:W-:Y:S05]  /*54a0*/  BSYNC B1 ;  /* 0x0000000000017941 */ /* 0x000fea0003800000 */
.L_x_134:
[----:B0----5:R-:W-:Y:S01]  /*54b0*/  LOP3.LUT R4, R101, 0xffffe000, RZ, 0xc0, !PT ;  /* 0xffffe00065047812 */ /* 0x021fe200078ec0ff */
        /* <DEDUP_REMOVED lines=10> */
.L_x_137:
[----:B------:R-:W-:Y:S05]  /*5560*/  BSYNC B1 ;  /* 0x0000000000017941 */ /* 0x000fea0003800000 */
.L_x_136:
[----:B0----5:R-:W-:Y:S01]  /*5570*/  LOP3.LUT R4, R101, 0xffffe000, RZ, 0xc0, !PT ;  /* 0xffffe00065047812 */ /* 0x021fe200078ec0ff */
        /* <DEDUP_REMOVED lines=10> */
.L_x_139:
[----:B------:R-:W-:Y:S05]  /*5620*/  BSYNC B1 ;  /* 0x0000000000017941 */ /* 0x000fea0003800000 */
.L_x_138:
        /* <DEDUP_REMOVED lines=11> */
.L_x_141:
[----:B------:R-:W-:Y:S05]  /*56e0*/  BSYNC B1 ;  /* 0x0000000000017941 */ /* 0x000fea0003800000 */
.L_x_140:
        /* <DEDUP_REMOVED lines=11> */
.L_x_143:
[----:B------:R-:W-:Y:S05]  /*57a0*/  BSYNC B1 ;  /* 0x0000000000017941 */ /* 0x000fea0003800000 */
.L_x_142:
        /* <DEDUP_REMOVED lines=11> */
.L_x_145:
[----:B------:R-:W-:Y:S05]  /*5860*/  BSYNC B1 ;  /* 0x0000000000017941 */ /* 0x000fea0003800000 */
.L_x_144:
        /* <DEDUP_REMOVED lines=11> */
.L_x_147:
[----:B------:R-:W-:Y:S05]  /*5920*/  BSYNC B1 ;  /* 0x0000000000017941 */ /* 0x000fea0003800000 */
.L_x_146:
[----:B0----5:R-:W-:Y:S01]  /*5930*/  LOP3.LUT R4, R101, 0xffffe000, RZ, 0xc0, !PT ;  /* 0xffffe00065047812 */ /* 0x021fe200078ec0ff */
        /* <DEDUP_REMOVED lines=8> */
.L_x_149:
[----:B------:R-:W-:Y:S05]  /*59c0*/  BSYNC B1 ;  /* 0x0000000000017941 */ /* 0x000fea0003800000 */
.L_x_148:
        /* <DEDUP_REMOVED lines=11> */
.L_x_151:
[----:B------:R-:W-:Y:S05]  /*5a80*/  BSYNC B1 ;  /* 0x0000000000017941 */ /* 0x000fea0003800000 */
.L_x_150:
[----:B------:R-:W-:Y:S05]  /*5a90*/  @!P0 BRA `(.L_x_152) ;  /* 0x00000014008c8947 */ /* 0x000fea0003800000 */
[----:B0----5:R-:W-:-:S05]  /*5aa0*/  LOP3.LUT R4, R101, 0xffffe000, RZ, 0xc0, !PT ;  /* 0xffffe00065047812 */ /* 0x021fca00078ec0ff */
[----:B------:R-:W-:-:S04]  /*5ab0*/  FMUL R4, R4, R89 ;  /* 0x0000005904047220 */ /* 0x000fc80000400000 */
[----:B------:R-:W-:-:S05]  /*5ac0*/  FFMA R55, R55, R88, R4 ;  /* 0x0000005837377223 */ /* 0x000fca0000000004 */
[----:B------:R-:W-:-:S05]  /*5ad0*/  F2FP.TF32.F32.PACK_B R55, R55 ;  /* 0x00000037ff37723e */ /* 0x000fca00024050ff */
[----:B------:R0:W-:Y:S01]  /*5ae0*/  STG.E desc[UR36][R8.64+0xe4], R55 ;  /* 0x0000e43708007986 */ /* 0x0001e2000c101924 */
[----:B------:R-:W-:Y:S05]  /*5af0*/  BRA `(.L_x_152) ;  /* 0x0000001400747947 */ /* 0x000fea0003800000 */
.L_x_29:
[----:B------:R-:W-:Y:S01]  /*5b00*/  ULDC.64 UR4, c[0x0][0x5c0] ;  /* 0x0001700000047ab9 */ /* 0x000fe20000000a00 */
[-C--:B------:R-:W-:Y:S01]  /*5b10*/  FMUL R5, R56, R88.reuse ;  /* 0x0000005838057220 */ /* 0x080fe20000400000 */
[----:B------:R-:W-:Y:S01]  /*5b20*/  ISETP.GT.AND P4, PT, R4, 0x1, PT ;  /* 0x000000010400780c */ /* 0x000fe20003f84270 */
[-C--:B------:R-:W-:Y:S01]  /*5b30*/  FMUL R57, R57, R88.reuse ;  /* 0x0000005839397220 */ /* 0x080fe20000400000 */
[----:B------:R-:W-:Y:S01]  /*5b40*/  LEA R8, P2, R112, UR4, 0x2 ;  /* 0x0000000470087c11 */ /* 0x000fe2000f8410ff */
[----:B------:R-:W-:Y:S01]  /*5b50*/  IMAD.SHL.U32 R15, R90, 0x4, RZ ;  /* 0x000000045a0f7824 */ /* 0x000fe200078e00ff */
[----:B------:R-:W-:Y:S01]  /*5b60*/  ISETP.GT.AND P1, PT, R3, RZ, P4 ;  /* 0x000000ff0300720c */ /* 0x000fe20002724270 */
[----:B------:R-:W-:Y:S01]  /*5b70*/  IMAD.SHL.U32 R101, R91, 0x4, RZ ;  /* 0x000000045b657824 */ /* 0x000fe200078e00ff */
[----:B------:R-:W-:Y:S01]  /*5b80*/  LEA.HI.X R9, R112, UR5, R21, 0x2, P2 ;  /* 0x0000000570097c11 */ /* 0x000fe200090f1415 */
[-C--:B------:R-:W-:Y:S01]  /*5b90*/  FMUL R59, R59, R88.reuse ;  /* 0x000000583b3b7220 */ /* 0x080fe20000400000 */
[----:B------:R-:W-:Y:S01]  /*5ba0*/  F2FP.TF32.F32.PACK_B R5, R5 ;  /* 0x00000005ff05723e */ /* 0x000fe200024050ff */
[-C--:B------:R-:W-:Y:S01]  /*5bb0*/  FMUL R13, R58, R88.reuse ;  /* 0x000000583a0d7220 */ /* 0x080fe20000400000 */
[----:B------:R-:W-:Y:S01]  /*5bc0*/  F2FP.TF32.F32.PACK_B R57, R57 ;  /* 0x00000039ff39723e */ /* 0x000fe200024050ff */
[-C--:B------:R-:W-:Y:S01]  /*5bd0*/  FMUL R61, R61, R88.reuse ;  /* 0x000000583d3d7220 */ /* 0x080fe20000400000 */
[----:B------:R-:W-:Y:S01]  /*5be0*/  SHF.L.U64.HI R7, R90, 0x2, R93 ;  /* 0x000000025a077819 */ /* 0x000fe2000001025d */
[----:B------:R0:W-:Y:S01]  /*5bf0*/  @P0 STG.E desc[UR36][R8.64], R5 ;  /* 0x0000000508000986 */ /* 0x0001e2000c101924 */
[----:B------:R-:W-:Y:S01]  /*5c00*/  ISETP.GT.AND P0, PT, R3, 0x8, P4 ;  /* 0x000000080300780c */ /* 0x000fe20002704270 */
[----:B------:R-:W-:Y:S01]  /*5c10*/  FMUL R63, R63, R88 ;  /* 0x000000583f3f7220 */ /* 0x000fe20000400000 */
[----:B------:R-:W-:Y:S01]  /*5c20*/  IADD3 R10, P2, R15, R8, RZ ;  /* 0x000000080f0a7210 */ /* 0x000fe20007f5e0ff */
[----:B------:R-:W-:Y:S01]  /*5c30*/  @P1 STG.E desc[UR36][R8.64+0x4], R57 ;  /* 0x0000043908001986 */ /* 0x000fe2000c101924 */
[----:B------:R-:W-:Y:S01]  /*5c40*/  SHF.L.U64.HI R19, R91, 0x2, R92 ;  /* 0x000000025b137819 */ /* 0x000fe2000001025c */
[----:B------:R-:W-:Y:S01]  /*5c50*/  FMUL R65, R65, R88 ;  /* 0x0000005841417220 */ /* 0x000fe20000400000 */
[----:B------:R-:W-:Y:S01]  /*5c60*/  F2FP.TF32.F32.PACK_B R59, R59 ;  /* 0x0000003bff3b723e */ /* 0x000fe200024050ff */
[----:B------:R-:W-:Y:S01]  /*5c70*/  IMAD.X R11, R7, 0x1, R9, P2 ;  /* 0x00000001070b7824 */ /* 0x000fe200010e0609 */
[----:B------:R-:W-:Y:S01]  /*5c80*/  IADD3 R6, P1, P2, R101, R8, R15 ;  /* 0x0000000865067210 */ /* 0x000fe20007a3e00f */
[-C--:B------:R-:W-:Y:S01]  /*5c90*/  FMUL R67, R67, R88.reuse ;  /* 0x0000005843437220 */ /* 0x080fe20000400000 */
[----:B------:R-:W-:Y:S01]  /*5ca0*/  ISETP.GT.AND P5, PT, R4, 0x8, PT ;  /* 0x000000080400780c */ /* 0x000fe20003fa4270 */
[-C--:B0-----:R-:W-:Y:S01]  /*5cb0*/  FMUL R5, R60, R88.reuse ;  /* 0x000000583c057220 */ /* 0x081fe20000400000 */
[C---:B------:R-:W-:Y:S01]  /*5cc0*/  ISETP.GT.AND P4, PT, R4.reuse, 0x9, PT ;  /* 0x000000090400780c */ /* 0x040fe20003f84270 */
[----:B------:R-:W-:Y:S01]  /*5cd0*/  @P0 STG.E desc[UR36][R10.64+0x4], R59 ;  /* 0x0000043b0a000986 */ /* 0x000fe2000c101924 */
[----:B------:R-:W-:Y:S01]  /*5ce0*/  ISETP.GT.AND P3, PT, R3, 0x8, P6 ;  /* 0x000000080300780c */ /* 0x000fe20003764270 */
[-C--:B------:R-:W-:Y:S01]  /*5cf0*/  FMUL R69, R69, R88.reuse ;  /* 0x0000005845457220 */ /* 0x080fe20000400000 */
[----:B------:R-:W-:Y:S01]  /*5d00*/  IADD3.X R7, R19, R9, R7, P1, P2 ;  /* 0x0000000913077210 */ /* 0x000fe20000fe4407 */
[-C--:B------:R-:W-:Y:S01]  /*5d10*/  FMUL R71, R71, R88.reuse ;  /* 0x0000005847477220 */ /* 0x080fe20000400000 */
[----:B------:R-:W-:Y:S01]  /*5d20*/  ISETP.GT.AND P1, PT, R3, RZ, P5 ;  /* 0x000000ff0300720c */ /* 0x000fe20002f24270 */
[-C--:B------:R-:W-:Y:S01]  /*5d30*/  FMUL R73, R73, R88.reuse ;  /* 0x0000005849497220 */ /* 0x080fe20000400000 */
[----:B------:R-:W-:Y:S01]  /*5d40*/  ISETP.GT.AND P0, PT, R3, RZ, P4 ;  /* 0x000000ff0300720c */ /* 0x000fe20002704270 */
[-C--:B------:R-:W-:Y:S01]  /*5d50*/  FMUL R75, R75, R88.reuse ;  /* 0x000000584b4b7220 */ /* 0x080fe20000400000 */
[----:B------:R-:W-:Y:S01]  /*5d60*/  F2FP.TF32.F32.PACK_B R13, R13 ;  /* 0x0000000dff0d723e */ /* 0x000fe200024050ff */
[-C--:B------:R-:W-:Y:S01]  /*5d70*/  FMUL R77, R77, R88.reuse ;  /* 0x000000584d4d7220 */ /* 0x080fe20000400000 */
[----:B------:R-:W-:Y:S01]  /*5d80*/  F2FP.TF32.F32.PACK_B R5, R5 ;  /* 0x00000005ff05723e */ /* 0x000fe200024050ff */
[-C--:B------:R-:W-:Y:S01]  /*5d90*/  FMUL R79, R79, R88.reuse ;  /* 0x000000584f4f7220 */ /* 0x080fe20000400000 */
[----:B------:R-:W-:Y:S01]  /*5da0*/  F2FP.TF32.F32.PACK_B R61, R61 ;  /* 0x0000003dff3d723e */ /* 0x000fe200024050ff */
[----:B------:R0:W-:Y:S01]  /*5db0*/  @P3 STG.E desc[UR36][R10.64], R13 ;  /* 0x0000000d0a003986 */ /* 0x0001e2000c101924 */
[----:B------:R-:W-:Y:S01]  /*5dc0*/  F2FP.TF32.F32.PACK_B R63, R63 ;  /* 0x0000003fff3f723e */ /* 0x000fe200024050ff */
[-C--:B------:R-:W-:Y:S01]  /*5dd0*/  FMUL R81, R81, R88.reuse ;  /* 0x0000005851517220 */ /* 0x080fe20000400000 */
[C---:B------:R-:W-:Y:S01]  /*5de0*/  ISETP.GT.AND P3, PT, R4.reuse, 0x10, PT ;  /* 0x000000100400780c */ /* 0x040fe20003f64270 */
[----:B------:R1:W-:Y:S01]  /*5df0*/  @P1 STG.E desc[UR36][R8.64+0x20], R5 ;  /* 0x0000200508001986 */ /* 0x0003e2000c101924 */
[----:B------:R-:W-:Y:S01]  /*5e00*/  ISETP.GT.AND P1, PT, R3, 0x8, P5 ;  /* 0x000000080300780c */ /* 0x000fe20002f24270 */
[-C--:B------:R-:W-:Y:S01]  /*5e10*/  FMUL R83, R83, R88.reuse ;  /* 0x0000005853537220 */ /* 0x080fe20000400000 */
[----:B------:R-:W-:Y:S01]  /*5e20*/  ISETP.GT.AND P2, PT, R4, 0x11, PT ;  /* 0x000000110400780c */ /* 0x000fe20003f44270 */
[----:B------:R-:W-:Y:S01]  /*5e30*/  @P0 STG.E desc[UR36][R8.64+0x24], R61 ;  /* 0x0000243d08000986 */ /* 0x000fe2000c101924 */
[----:B------:R-:W-:Y:S01]  /*5e40*/  ISETP.GT.AND P0, PT, R3, 0x8, P4 ;  /* 0x000000080300780c */ /* 0x000fe20002704270 */
[-C--:B------:R-:W-:Y:S01]  /*5e50*/  FMUL R85, R85, R88.reuse ;  /* 0x0000005855557220 */ /* 0x080fe20000400000 */
[----:B------:R-:W-:Y:S01]  /*5e60*/  F2FP.TF32.F32.PACK_B R65, R65 ;  /* 0x00000041ff41723e */ /* 0x000fe200024050ff */
[-C--:B0-----:R-:W-:Y:S01]  /*5e70*/  FMUL R13, R62, R88.reuse ;  /* 0x000000583e0d7220 */ /* 0x081fe20000400000 */
[----:B------:R-:W-:Y:S01]  /*5e80*/  F2FP.TF32.F32.PACK_B R67, R67 ;  /* 0x00000043ff43723e */ /* 0x000fe200024050ff */
[-C--:B------:R-:W-:Y:S01]  /*5e90*/  FMUL R87, R87, R88.reuse ;  /* 0x0000005857577220 */ /* 0x080fe20000400000 */
[----:B------:R-:W-:Y:S01]  /*5ea0*/  F2FP.TF32.F32.PACK_B R69, R69 ;  /* 0x00000045ff45723e */ /* 0x000fe200024050ff */
[-C--:B-1----:R-:W-:Y:S01]  /*5eb0*/  FMUL R5, R64, R88.reuse ;  /* 0x0000005840057220 */ /* 0x082fe20000400000 */
[----:B------:R-:W-:Y:S01]  /*5ec0*/  F2FP.TF32.F32.PACK_B R13, R13 ;  /* 0x0000000dff0d723e */ /* 0x000fe200024050ff */
[-C--:B------:R-:W-:Y:S01]  /*5ed0*/  FMUL R25, R25, R88.reuse ;  /* 0x0000005819197220 */ /* 0x080fe20000400000 */
[----:B------:R-:W-:Y:S01]  /*5ee0*/  F2FP.TF32.F32.PACK_B R71, R71 ;  /* 0x00000047ff47723e */ /* 0x000fe200024050ff */
[-C--:B------:R-:W-:Y:S01]  /*5ef0*/  FMUL R27, R27, R88.reuse ;  /* 0x000000581b1b7220 */ /* 0x080fe20000400000 */
[----:B------:R-:W-:Y:S01]  /*5f00*/  F2FP.TF32.F32.PACK_B R5, R5 ;  /* 0x00000005ff05723e */ /* 0x000fe200024050ff */
[----:B------:R-:W-:Y:S01]  /*5f10*/  @P0 STG.E desc[UR36][R10.64+0x24], R63 ;  /* 0x0000243f0a000986 */ /* 0x000fe2000c101924 */
[----:B------:R-:W-:Y:S01]  /*5f20*/  ISETP.GT.AND P0, PT, R3, RZ, P3 ;  /* 0x000000ff0300720c */ /* 0x000fe20001f04270 */
[-C--:B------:R-:W-:Y:S01]  /*5f30*/  FMUL R29, R29, R88.reuse ;  /* 0x000000581d1d7220 */ /* 0x080fe20000400000 */
[----:B------:R-:W-:Y:S01]  /*5f40*/  F2FP.TF32.F32.PACK_B R73, R73 ;  /* 0x00000049ff49723e */ /* 0x000fe200024050ff */
[----:B------:R0:W-:Y:S01]  /*5f50*/  @P1 STG.E desc[UR36][R10.64+0x20], R13 ;  /* 0x0000200d0a001986 */ /* 0x0001e2000c101924 */
[C---:B------:R-:W-:Y:S01]  /*5f60*/  ISETP.GT.AND P1, PT, R4.reuse, 0x19, PT ;  /* 0x000000190400780c */ /* 0x040fe20003f24270 */
[-C--:B------:R-:W-:Y:S01]  /*5f70*/  FMUL R31, R31, R88.reuse ;  /* 0x000000581f1f7220 */ /* 0x080fe20000400000 */
[----:B------:R-:W-:Y:S01]  /*5f80*/  F2FP.TF32.F32.PACK_B R75, R75 ;  /* 0x0000004bff4b723e */ /* 0x000fe200024050ff */
[-C--:B------:R-:W-:Y:S01]  /*5f90*/  FMUL R33, R33, R88.reuse ;  /* 0x0000005821217220 */ /* 0x080fe20000400000 */
[C---:B------:R-:W-:Y:S01]  /*5fa0*/  ISETP.GT.AND P5, PT, R4.reuse, 0x28, PT ;  /* 0x000000280400780c */ /* 0x040fe20003fa4270 */
[-C--:B------:R-:W-:Y:S01]  /*5fb0*/  FMUL R35, R35, R88.reuse ;  /* 0x0000005823237220 */ /* 0x080fe20000400000 */
[----:B------:R-:W-:Y:S01]  /*5fc0*/  ISETP.GT.AND P4, PT, R4, 0x29, PT ;  /* 0x000000290400780c */ /* 0x000fe20003f84270 */
[-C--:B------:R-:W-:Y:S01]  /*5fd0*/  FMUL R37, R37, R88.reuse ;  /* 0x0000005825257220 */ /* 0x080fe20000400000 */
[----:B------:R-:W-:Y:S01]  /*5fe0*/  F2FP.TF32.F32.PACK_B R77, R77 ;  /* 0x0000004dff4d723e */ /* 0x000fe200024050ff */
[----:B------:R1:W-:Y:S01]  /*5ff0*/  @P0 STG.E desc[UR36][R8.64+0x40], R5 ;  /* 0x0000400508000986 */ /* 0x0003e2000c101924 */
[----:B------:R-:W-:Y:S01]  /*6000*/  ISETP.GT.AND P0, PT, R3, RZ, P2 ;  /* 0x000000ff0300720c */ /* 0x000fe20001704270 */
[-C--:B0-----:R-:W-:Y:S01]  /*6010*/  FMUL R13, R66, R88.reuse ;  /* 0x00000058420d7220 */ /* 0x081fe20000400000 */
[----:B------:R-:W-:Y:S01]  /*6020*/  F2FP.TF32.F32.PACK_B R79, R79 ;  /* 0x0000004fff4f723e */ /* 0x000fe200024050ff */
[-C--:B------:R-:W-:Y:S01]  /*6030*/  FMUL R39, R39, R88.reuse ;  /* 0x0000005827277220 */ /* 0x080fe20000400000 */
[----:B------:R-:W-:Y:S01]  /*6040*/  F2FP.TF32.F32.PACK_B R81, R81 ;  /* 0x00000051ff51723e */ /* 0x000fe200024050ff */
[-C--:B------:R-:W-:Y:S01]  /*6050*/  FMUL R41, R41, R88.reuse ;  /* 0x0000005829297220 */ /* 0x080fe20000400000 */
[----:B------:R-:W-:Y:S01]  /*6060*/  F2FP.TF32.F32.PACK_B R13, R13 ;  /* 0x0000000dff0d723e */ /* 0x000fe200024050ff */
[-C--:B------:R-:W-:Y:S01]  /*6070*/  FMUL R43, R43, R88.reuse ;  /* 0x000000582b2b7220 */ /* 0x080fe20000400000 */
[----:B------:R-:W-:Y:S01]  /*6080*/  F2FP.TF32.F32.PACK_B R83, R83 ;  /* 0x00000053ff53723e */ /* 0x000fe200024050ff */
[-C--:B------:R-:W-:Y:S01]  /*6090*/  FMUL R45, R45, R88.reuse ;  /* 0x000000582d2d7220 */ /* 0x080fe20000400000 */
[----:B------:R-:W-:Y:S01]  /*60a0*/  P2R R57, PR, RZ, 0x20 ;  /* 0x00000020ff397803 */ /* 0x000fe20000000000 */
[-C--:B-1----:R-:W-:Y:S01]  /*60b0*/  FMUL R5, R68, R88.reuse ;  /* 0x0000005844057220 */ /* 0x082fe20000400000 */
[----:B------:R-:W-:Y:S01]  /*60c0*/  P2R R56, PR, RZ, 0x10 ;  /* 0x00000010ff387803 */ /* 0x000fe20000000000 */
[----:B------:R-:W-:Y:S01]  /*60d0*/  @P0 STG.E desc[UR36][R8.64+0x44], R65 ;  /* 0x0000444108000986 */ /* 0x000fe2000c101924 */
[----:B------:R-:W-:Y:S01]  /*60e0*/  ISETP.GT.AND P0, PT, R3, 0x8, P3 ;  /* 0x000000080300780c */ /* 0x000fe20001f04270 */
[-C--:B------:R-:W-:Y:S01]  /*60f0*/  FMUL R47, R47, R88.reuse ;  /* 0x000000582f2f7220 */ /* 0x080fe20000400000 */
[----:B------:R-:W-:Y:S01]  /*6100*/  F2FP.TF32.F32.PACK_B R5, R5 ;  /* 0x00000005ff05723e */ /* 0x000fe200024050ff */
[-C--:B------:R-:W-:Y:S01]  /*6110*/  FMUL R49, R49, R88.reuse ;  /* 0x0000005831317220 */ /* 0x080fe20000400000 */
[----:B------:R-:W-:Y:S01]  /*6120*/  ISETP.GT.AND P3, PT, R4, 0x30, PT ;  /* 0x000000300400780c */ /* 0x000fe20003f64270 */
[-C--:B------:R-:W-:Y:S01]  /*6130*/  FMUL R51, R51, R88.reuse ;  /* 0x0000005833337220 */ /* 0x080fe20000400000 */
[----:B------:R-:W-:Y:S01]  /*6140*/  F2FP.TF32.F32.PACK_B R85, R85 ;  /* 0x00000055ff55723e */ /* 0x000fe200024050ff */
[-C--:B------:R-:W-:Y:S01]  /*6150*/  FMUL R53, R53, R88.reuse ;  /* 0x0000005835357220 */ /* 0x080fe20000400000 */
[----:B------:R-:W-:Y:S01]  /*6160*/  F2FP.TF32.F32.PACK_B R87, R87 ;  /* 0x00000057ff57723e */ /* 0x000fe200024050ff */
[----:B------:R-:W-:Y:S01]  /*6170*/  FMUL R55, R55, R88 ;  /* 0x0000005837377220 */ /* 0x000fe20000400000 */
[----:B------:R-:W-:-:S02]  /*6180*/  F2FP.TF32.F32.PACK_B R25, R25 ;  /* 0x00000019ff19723e */ /* 0x000fc400024050ff */
[----:B------:R-:W-:Y:S01]  /*6190*/  F2FP.TF32.F32.PACK_B R27, R27 ;  /* 0x0000001bff1b723e */ /* 0x000fe200024050ff */
[----:B------:R0:W-:Y:S01]  /*61a0*/  @P0 STG.E desc[UR36][R10.64+0x40], R13 ;  /* 0x0000400d0a000986 */ /* 0x0001e2000c101924 */
[----:B------:R-:W-:Y:S02]  /*61b0*/  ISETP.GT.AND P0, PT, R3, 0x8, P2 ;  /* 0x000000080300780c */ /* 0x000fe40001704270 */
[----:B------:R-:W-:Y:S02]  /*61c0*/  ISETP.GT.AND P2, PT, R4, 0x18, PT ;  /* 0x000000180400780c */ /* 0x000fe40003f44270 */
[----:B------:R-:W-:Y:S02]  /*61d0*/  F2FP.TF32.F32.PACK_B R29, R29 ;  /* 0x0000001dff1d723e */ /* 0x000fe400024050ff */
[----:B------:R-:W-:Y:S02]  /*61e0*/  F2FP.TF32.F32.PACK_B R31, R31 ;  /* 0x0000001fff1f723e */ /* 0x000fe400024050ff */
[----:B------:R-:W-:-:S02]  /*61f0*/  F2FP.TF32.F32.PACK_B R33, R33 ;  /* 0x00000021ff21723e */ /* 0x000fc400024050ff */
[----:B------:R-:W-:Y:S01]  /*6200*/  F2FP.TF32.F32.PACK_B R35, R35 ;  /* 0x00000023ff23723e */ /* 0x000fe200024050ff */
[----:B0-----:R-:W-:Y:S01]  /*6210*/  FMUL R13, R70, R88 ;  /* 0x00000058460d7220 */ /* 0x001fe20000400000 */
[----:B------:R-:W-:Y:S01]  /*6220*/  F2FP.TF32.F32.PACK_B R37, R37 ;  /* 0x00000025ff25723e */ /* 0x000fe200024050ff */
[----:B------:R-:W-:Y:S01]  /*6230*/  @P0 STG.E desc[UR36][R10.64+0x44], R67 ;  /* 0x000044430a000986 */ /* 0x000fe2000c101924 */
[----:B------:R-:W-:Y:S02]  /*6240*/  ISETP.GT.AND P0, PT, R3, RZ, P2 ;  /* 0x000000ff0300720c */ /* 0x000fe40001704270 */
[----:B------:R-:W-:Y:S02]  /*6250*/  F2FP.TF32.F32.PACK_B R13, R13 ;  /* 0x0000000dff0d723e */ /* 0x000fe400024050ff */
[----:B------:R-:W-:Y:S02]  /*6260*/  F2FP.TF32.F32.PACK_B R39, R39 ;  /* 0x00000027ff27723e */ /* 0x000fe400024050ff */
[----:B------:R-:W-:-:S02]  /*6270*/  F2FP.TF32.F32.PACK_B R41, R41 ;  /* 0x00000029ff29723e */ /* 0x000fc400024050ff */
[----:B------:R-:W-:Y:S02]  /*6280*/  F2FP.TF32.F32.PACK_B R43, R43 ;  /* 0x0000002bff2b723e */ /* 0x000fe400024050ff */
[----:B------:R-:W-:Y:S02]  /*6290*/  F2FP.TF32.F32.PACK_B R45, R45 ;  /* 0x0000002dff2d723e */ /* 0x000fe400024050ff */
[----:B------:R-:W-:Y:S01]  /*62a0*/  F2FP.TF32.F32.PACK_B R47, R47 ;  /* 0x0000002fff2f723e */ /* 0x000fe200024050ff */
[----:B------:R0:W-:Y:S01]  /*62b0*/  @P0 STG.E desc[UR36][R8.64+0x60], R5 ;  /* 0x0000600508000986 */ /* 0x0001e2000c101924 */
[----:B------:R-:W-:Y:S02]  /*62c0*/  ISETP.GT.AND P0, PT, R3, RZ, P1 ;  /* 0x000000ff0300720c */ /* 0x000fe40000f04270 */
[----:B------:R-:W-:Y:S02]  /*62d0*/  F2FP.TF32.F32.PACK_B R49, R49 ;  /* 0x00000031ff31723e */ /* 0x000fe400024050ff */
[----:B------:R-:W-:-:S02]  /*62e0*/  F2FP.TF32.F32.PACK_B R51, R51 ;  /* 0x00000033ff33723e */ /* 0x000fc400024050ff */
[----:B------:R-:W-:Y:S02]  /*62f0*/  F2FP.TF32.F32.PACK_B R53, R53 ;  /* 0x00000035ff35723e */ /* 0x000fe400024050ff */
[----:B------:R-:W-:Y:S01]  /*6300*/  F2FP.TF32.F32.PACK_B R55, R55 ;  /* 0x00000037ff37723e */ /* 0x000fe200024050ff */
[----:B0-----:R-:W-:-:S04]  /*6310*/  FMUL R5, R72, R88 ;  /* 0x0000005848057220 */ /* 0x001fc80000400000 */
[----:B------:R-:W-:Y:S01]  /*6320*/  @P0 STG.E desc[UR36][R8.64+0x64], R69 ;  /* 0x0000644508000986 */ /* 0x000fe2000c101924 */
[----:B------:R-:W-:Y:S02]  /*6330*/  ISETP.GT.AND P0, PT, R3, 0x8, P2 ;  /* 0x000000080300780c */ /* 0x000fe40001704270 */
[----:B------:R-:W-:Y:S02]  /*6340*/  ISETP.GT.AND P2, PT, R4, 0x20, PT ;  /* 0x000000200400780c */ /* 0x000fe40003f44270 */
[----:B------:R-:W-:-:S09]  /*6350*/  F2FP.TF32.F32.PACK_B R5, R5 ;  /* 0x00000005ff05723e */ /* 0x000fd200024050ff */
[----:B------:R0:W-:Y:S01]  /*6360*/  @P0 STG.E desc[UR36][R10.64+0x60], R13 ;  /* 0x0000600d0a000986 */ /* 0x0001e2000c101924 */
[----:B------:R-:W-:Y:S02]  /*6370*/  ISETP.GT.AND P0, PT, R3, 0x8, P1 ;  /* 0x000000080300780c */ /* 0x000fe40000f04270 */
[----:B------:R-:W-:Y:S01]  /*6380*/  ISETP.GT.AND P1, PT, R4, 0x21, PT ;  /* 0x000000210400780c */ /* 0x000fe20003f24270 */
[----:B0-----:R-:W-:-:S10]  /*6390*/  FMUL R13, R74, R88 ;  /* 0x000000584a0d7220 */ /* 0x001fd40000400000 */
[----:B------:R-:W-:Y:S01]  /*63a0*/  @P0 STG.E desc[UR36][R10.64+0x64], R71 ;  /* 0x000064470a000986 */ /* 0x000fe2000c101924 */
[----:B------:R-:W-:Y:S02]  /*63b0*/  ISETP.GT.AND P0, PT, R3, RZ, P2 ;  /* 0x000000ff0300720c */ /* 0x000fe40001704270 */
[----:B------:R-:W-:-:S11]  /*63c0*/  F2FP.TF32.F32.PACK_B R13, R13 ;  /* 0x0000000dff0d723e */ /* 0x000fd600024050ff */
[----:B------:R0:W-:Y:S01]  /*63d0*/  @P0 STG.E desc[UR36][R8.64+0x80], R5 ;  /* 0x0000800508000986 */ /* 0x0001e2000c101924 */
[----:B------:R-:W-:Y:S01]  /*63e0*/  ISETP.GT.AND P0, PT, R3, RZ, P1 ;  /* 0x000000ff0300720c */ /* 0x000fe20000f04270 */
[----:B0-----:R-:W-:-:S12]  /*63f0*/  FMUL R5, R76, R88 ;  /* 0x000000584c057220 */ /* 0x001fd80000400000 */
[----:B------:R-:W-:Y:S01]  /*6400*/  @P0 STG.E desc[UR36][R8.64+0x84], R73 ;  /* 0x0000844908000986 */ /* 0x000fe2000c101924 */
[----:B------:R-:W-:Y:S02]  /*6410*/  ISETP.GT.AND P0, PT, R3, 0x8, P2 ;  /* 0x000000080300780c */ /* 0x000fe40001704270 */
[----:B------:R-:W-:Y:S02]  /*6420*/  F2FP.TF32.F32.PACK_B R5, R5 ;  /* 0x00000005ff05723e */ /* 0x000fe400024050ff */
[----:B------:R-:W-:-:S09]  /*6430*/  ISETP.GT.AND P2, PT, R4, 0x38, PT ;  /* 0x000000380400780c */ /* 0x000fd20003f44270 */
[----:B------:R0:W-:Y:S01]  /*6440*/  @P0 STG.E desc[UR36][R10.64+0x80], R13 ;  /* 0x0000800d0a000986 */ /* 0x0001e2000c101924 */
[----:B------:R-:W-:Y:S01]  /*6450*/  ISETP.GT.AND P0, PT, R3, 0x8, P1 ;  /* 0x000000080300780c */ /* 0x000fe20000f04270 */
[----:B0-----:R-:W-:-:S12]  /*6460*/  FMUL R13, R78, R88 ;  /* 0x000000584e0d7220 */ /* 0x001fd80000400000 */
        /* <DEDUP_REMOVED lines=8> */
[----:B------:R-:W-:-:S11]  /*64f0*/  F2FP.TF32.F32.PACK_B R5, R5 ;  /* 0x00000005ff05723e */ /* 0x000fd600024050ff */
[----:B------:R0:W-:Y:S01]  /*6500*/  @P0 STG.E desc[UR36][R10.64+0xa0], R13 ;  /* 0x0000a00d0a000986 */ /* 0x0001e2000c101924 */
[C---:B------:R-:W-:Y:S02]  /*6510*/  ISETP.GT.AND P0, PT, R3.reuse, 0x8, P4 ;  /* 0x000000080300780c */ /* 0x040fe40002704270 */
[----:B------:R-:W-:Y:S01]  /*6520*/  ISETP.GT.AND P4, PT, R3, 0x8, P2 ;  /* 0x000000080300780c */ /* 0x000fe20001784270 */
[----:B0-----:R-:W-:-:S10]  /*6530*/  FMUL R13, R82, R88 ;  /* 0x00000058520d7220 */ /* 0x001fd40000400000 */
[----:B------:R-:W-:Y:S01]  /*6540*/  @P0 STG.E desc[UR36][R10.64+0xa4], R79 ;  /* 0x0000a44f0a000986 */ /* 0x000fe2000c101924 */
[----:B------:R-:W-:Y:S02]  /*6550*/  ISETP.GT.AND P0, PT, R3, RZ, P3 ;  /* 0x000000ff0300720c */ /* 0x000fe40001f04270 */
[----:B------:R-:W-:-:S11]  /*6560*/  F2FP.TF32.F32.PACK_B R13, R13 ;  /* 0x0000000dff0d723e */ /* 0x000fd600024050ff */
[----:B------:R0:W-:Y:S01]  /*6570*/  @P0 STG.E desc[UR36][R8.64+0xc0], R5 ;  /* 0x0000c00508000986 */ /* 0x0001e2000c101924 */
[----:B------:R-:W-:-:S04]  /*6580*/  ISETP.GT.AND P0, PT, R4, 0x31, PT ;  /* 0x000000310400780c */ /* 0x000fc80003f04270 */
[----:B------:R-:W-:Y:S01]  /*6590*/  ISETP.GT.AND P1, PT, R3, RZ, P0 ;  /* 0x000000ff0300720c */ /* 0x000fe20000724270 */
[----:B0-----:R-:W-:-:S05]  /*65a0*/  FMUL R5, R84, R88 ;  /* 0x0000005854057220 */ /* 0x001fca0000400000 */
[----:B------:R-:W-:-:S07]  /*65b0*/  F2FP.TF32.F32.PACK_B R5, R5 ;  /* 0x00000005ff05723e */ /* 0x000fce00024050ff */
[----:B------:R-:W-:Y:S01]  /*65c0*/  @P1 STG.E desc[UR36][R8.64+0xc4], R81 ;  /* 0x0000c45108001986 */ /* 0x000fe2000c101924 */
[----:B------:R-:W-:-:S13]  /*65d0*/  ISETP.GT.AND P1, PT, R3, 0x8, P3 ;  /* 0x000000080300780c */ /* 0x000fda0001f24270 */
[----:B------:R0:W-:Y:S01]  /*65e0*/  @P1 STG.E desc[UR36][R10.64+0xc0], R13 ;  /* 0x0000c00d0a001986 */ /* 0x0001e2000c101924 */
[----:B------:R-:W-:-:S13]  /*65f0*/  ISETP.GT.AND P1, PT, R3, 0x8, P0 ;  /* 0x000000080300780c */ /* 0x000fda0000724270 */
[----:B------:R-:W-:Y:S01]  /*6600*/  @P1 STG.E desc[UR36][R10.64+0xc4], R83 ;  /* 0x0000c4530a001986 */ /* 0x000fe2000c101924 */
[----:B------:R-:W-:-:S05]  /*6610*/  IADD3 R14, P1, R101, R10, RZ ;  /* 0x0000000a650e7210 */ /* 0x000fca0007f3e0ff */
[----:B------:R-:W-:Y:S01]  /*6620*/  IMAD.X R15, R19, 0x1, R11, P1 ;  /* 0x00000001130f7824 */ /* 0x000fe200008e060b */
[----:B------:R-:W-:-:S13]  /*6630*/  ISETP.GT.AND P1, PT, R3, RZ, P2 ;  /* 0x000000ff0300720c */ /* 0x000fda0001724270 */
[----:B------:R1:W-:Y:S01]  /*6640*/  @P1 STG.E desc[UR36][R8.64+0xe0], R5 ;  /* 0x0000e00508001986 */ /* 0x0003e2000c101924 */
[----:B------:R-:W-:-:S05]  /*6650*/  IADD3 R20, P1, R101, R10, RZ ;  /* 0x0000000a65147210 */ /* 0x000fca0007f3e0ff */
[----:B------:R-:W-:Y:S01]  /*6660*/  IMAD.X R21, R19, 0x1, R11, P1 ;  /* 0x0000000113157824 */ /* 0x000fe200008e060b */
[----:B------:R-:W-:-:S05]  /*6670*/  IADD3 R12, P1, R101, R8, RZ ;  /* 0x00000008650c7210 */ /* 0x000fca0007f3e0ff */
[----:B0-----:R-:W-:Y:S01]  /*6680*/  IMAD.X R13, R19, 0x1, R9, P1 ;  /* 0x00000001130d7824 */ /* 0x001fe200008e0609 */
[----:B------:R-:W-:Y:S01]  /*6690*/  ISETP.GT.AND P1, PT, R4, 0x39, PT ;  /* 0x000000390400780c */ /* 0x000fe20003f24270 */
[-C--:B-1----:R-:W-:Y:S01]  /*66a0*/  FMUL R5, R86, R88.reuse ;  /* 0x0000005856057220 */ /* 0x082fe20000400000 */
[----:B------:R-:W-:Y:S02]  /*66b0*/  FMUL R19, R24, R88 ;  /* 0x0000005818137220 */ /* 0x000fe40000400000 */
[----:B------:R-:W-:Y:S02]  /*66c0*/  ISETP.GT.AND P5, PT, R3, RZ, P1 ;  /* 0x000000ff0300720c */ /* 0x000fe40000fa4270 */
[----:B------:R-:W-:Y:S02]  /*66d0*/  F2FP.TF32.F32.PACK_B R5, R5 ;  /* 0x00000005ff05723e */ /* 0x000fe400024050ff */
[----:B------:R-:W-:-:S09]  /*66e0*/  F2FP.TF32.F32.PACK_B R19, R19 ;  /* 0x00000013ff13723e */ /* 0x000fd200024050ff */
[----:B------:R-:W-:Y:S01]  /*66f0*/  @P5 STG.E desc[UR36][R8.64+0xe4], R85 ;  /* 0x0000e45508005986 */ /* 0x000fe2000c101924 */
[----:B------:R-:W-:-:S03]  /*6700*/  ISETP.GT.AND P5, PT, R4, 0x1, PT ;  /* 0x000000010400780c */ /* 0x000fc60003fa4270 */
[----:B------:R0:W-:Y:S01]  /*6710*/  @P4 STG.E desc[UR36][R10.64+0xe0], R5 ;  /* 0x0000e0050a004986 */ /* 0x0001e2000c101924 */
[C---:B------:R-:W-:Y:S02]  /*6720*/  ISETP.GT.AND P4, PT, R3.reuse, 0x8, P1 ;  /* 0x000000080300780c */ /* 0x040fe40000f84270 */
[----:B------:R-:W-:Y:S01]  /*6730*/  ISETP.GT.AND P5, PT, R3, 0x80, P5 ;  /* 0x000000800300780c */ /* 0x000fe20002fa4270 */
[----:B0-----:R-:W-:-:S10]  /*6740*/  FMUL R5, R26, R88 ;  /* 0x000000581a057220 */ /* 0x001fd40000400000 */
[----:B------:R0:W-:Y:S01]  /*6750*/  @P4 STG.E desc[UR36][R10.64+0xe4], R87 ;  /* 0x0000e4570a004986 */ /* 0x0001e2000c101924 */
[C---:B------:R-:W-:Y:S01]  /*6760*/  ISETP.GT.AND P4, PT, R3.reuse, 0x80, P6 ;  /* 0x000000800300780c */ /* 0x040fe20003784270 */
[----:B------:R-:W-:Y:S01]  /*6770*/  @P5 IMAD.MOV.U32 R8, RZ, RZ, R12 ;  /* 0x000000ffff085224 */ /* 0x000fe200078e000c */
[----:B------:R-:W-:Y:S01]  /*6780*/  ISETP.GT.AND P6, PT, R3, 0x88, P6 ;  /* 0x000000880300780c */ /* 0x000fe200037c4270 */
[----:B------:R-:W-:Y:S01]  /*6790*/  @P5 IMAD.MOV.U32 R9, RZ, RZ, R13 ;  /* 0x000000ffff095224 */ /* 0x000fe200078e000d */
[----:B------:R-:W-:Y:S01]  /*67a0*/  F2FP.TF32.F32.PACK_B R5, R5 ;  /* 0x00000005ff05723e */ /* 0x000fe200024050ff */
[----:B0-----:R-:W-:-:S08]  /*67b0*/  FMUL R11, R28, R88 ;  /* 0x000000581c0b7220 */ /* 0x001fd00000400000 */
[----:B------:R0:W-:Y:S01]  /*67c0*/  @P4 STG.E desc[UR36][R12.64], R19 ;  /* 0x000000130c004986 */ /* 0x0001e2000c101924 */
[----:B------:R-:W-:Y:S02]  /*67d0*/  ISETP.NE.AND P4, PT, R56, RZ, PT ;  /* 0x000000ff3800720c */ /* 0x000fe40003f85270 */
[----:B------:R-:W-:Y:S01]  /*67e0*/  F2FP.TF32.F32.PACK_B R11, R11 ;  /* 0x0000000bff0b723e */ /* 0x000fe200024050ff */
[----:B------:R-:W-:Y:S01]  /*67f0*/  @P5 STG.E desc[UR36][R8.64+0x4], R25 ;  /* 0x0000041908005986 */ /* 0x000fe2000c101924 */
[----:B------:R-:W-:-:S03]  /*6800*/  ISETP.NE.AND P5, PT, R57, RZ, PT ;  /* 0x000000ff3900720c */ /* 0x000fc60003fa5270 */
[----:B------:R1:W-:Y:S01]  /*6810*/  @P6 STG.E desc[UR36][R14.64], R5 ;  /* 0x000000050e006986 */ /* 0x0003e2000c101924 */
[----:B------:R-:W-:Y:S01]  /*6820*/  ISETP.GT.AND P6, PT, R4, 0x1, PT ;  /* 0x000000010400780c */ /* 0x000fe20003fc4270 */
[----:B0-----:R-:W-:-:S03]  /*6830*/  FMUL R19, R52, R88 ;  /* 0x0000005834137220 */ /* 0x001fc60000400000 */
[----:B------:R-:W-:Y:S02]  /*6840*/  ISETP.GT.AND P6, PT, R3, 0x88, P6 ;  /* 0x000000880300780c */ /* 0x000fe400037c4270 */
[----:B------:R-:W-:Y:S01]  /*6850*/  F2FP.TF32.F32.PACK_B R19, R19 ;  /* 0x00000013ff13723e */ /* 0x000fe200024050ff */
[-C--:B-1----:R-:W-:Y:S01]  /*6860*/  FMUL R5, R30, R88.reuse ;  /* 0x000000581e057220 */ /* 0x082fe20000400000 */
[----:B------:R-:W-:-:S04]  /*6870*/  FMUL R15, R50, R88 ;  /* 0x00000058320f7220 */ /* 0x000fc80000400000 */
[----:B------:R-:W-:-:S05]  /*6880*/  F2FP.TF32.F32.PACK_B R5, R5 ;  /* 0x00000005ff05723e */ /* 0x000fca00024050ff */
[----:B------:R-:W-:Y:S01]  /*6890*/  @P6 STG.E desc[UR36][R20.64+0x4], R27 ;  /* 0x0000041b14006986 */ /* 0x000fe2000c101924 */
[----:B------:R-:W-:Y:S02]  /*68a0*/  ISETP.GT.AND P6, PT, R4, 0x8, PT ;  /* 0x000000080400780c */ /* 0x000fe40003fc4270 */
[----:B------:R-:W-:Y:S02]  /*68b0*/  F2FP.TF32.F32.PACK_B R15, R15 ;  /* 0x0000000fff0f723e */ /* 0x000fe400024050ff */
[----:B------:R-:W-:-:S13]  /*68c0*/  ISETP.GT.AND P6, PT, R3, 0x80, P6 ;  /* 0x000000800300780c */ /* 0x000fda00037c4270 */
[----:B------:R-:W-:Y:S02]  /*68d0*/  @P6 IMAD.MOV.U32 R8, RZ, RZ, R12 ;  /* 0x000000ffff086224 */ /* 0x000fe400078e000c */
[----:B------:R-:W-:-:S05]  /*68e0*/  @P6 IMAD.MOV.U32 R9, RZ, RZ, R13 ;  /* 0x000000ffff096224 */ /* 0x000fca00078e000d */
[----:B------:R0:W-:Y:S01]  /*68f0*/  @P6 STG.E desc[UR36][R8.64+0x20], R11 ;  /* 0x0000200b08006986 */ /* 0x0001e2000c101924 */
[----:B------:R-:W-:-:S04]  /*6900*/  ISETP.GT.AND P6, PT, R4, 0x9, PT ;  /* 0x000000090400780c */ /* 0x000fc80003fc4270 */
[----:B------:R-:W-:Y:S01]  /*6910*/  ISETP.GT.AND P6, PT, R3, 0x80, P6 ;  /* 0x000000800300780c */ /* 0x000fe200037c4270 */
[----:B0-----:R-:W-:-:S05]  /*6920*/  FMUL R11, R32, R88 ;  /* 0x00000058200b7220 */ /* 0x001fca0000400000 */
[----:B------:R-:W-:-:S07]  /*6930*/  F2FP.TF32.F32.PACK_B R11, R11 ;  /* 0x0000000bff0b723e */ /* 0x000fce00024050ff */
[----:B------:R-:W-:Y:S02]  /*6940*/  @P6 IMAD.MOV.U32 R8, RZ, RZ, R12 ;  /* 0x000000ffff086224 */ /* 0x000fe400078e000c */
[----:B------:R-:W-:-:S05]  /*6950*/  @P6 IMAD.MOV.U32 R9, RZ, RZ, R13 ;  /* 0x000000ffff096224 */ /* 0x000fca00078e000d */
[----:B------:R-:W-:Y:S01]  /*6960*/  @P6 STG.E desc[UR36][R8.64+0x24], R29 ;  /* 0x0000241d08006986 */ /* 0x000fe2000c101924 */
[----:B------:R-:W-:-:S04]  /*6970*/  ISETP.GT.AND P6, PT, R4, 0x8, PT ;  /* 0x000000080400780c */ /* 0x000fc80003fc4270 */
[----:B------:R-:W-:-:S13]  /*6980*/  ISETP.GT.AND P6, PT, R3, 0x88, P6 ;  /* 0x000000880300780c */ /* 0x000fda00037c4270 */
[----:B------:R0:W-:Y:S01]  /*6990*/  @P6 STG.E desc[UR36][R6.64+0x20], R5 ;  /* 0x0000200506006986 */ /* 0x0001e2000c101924 */
[----:B------:R-:W-:-:S04]  /*69a0*/  ISETP.GT.AND P6, PT, R4, 0x9, PT ;  /* 0x000000090400780c */ /* 0x000fc80003fc4270 */
[----:B------:R-:W-:Y:S01]  /*69b0*/  ISETP.GT.AND P6, PT, R3, 0x88, P6 ;  /* 0x000000880300780c */ /* 0x000fe200037c4270 */
[----:B0-----:R-:W-:-:S05]  /*69c0*/  FMUL R5, R34, R88 ;  /* 0x0000005822057220 */ /* 0x001fca0000400000 */
[----:B------:R-:W-:-:S07]  /*69d0*/  F2FP.TF32.F32.PACK_B R5, R5 ;  /* 0x00000005ff05723e */ /* 0x000fce00024050ff */
[----:B------:R-:W-:Y:S01]  /*69e0*/  @P6 STG.E desc[UR36][R6.64+0x24], R31 ;  /* 0x0000241f06006986 */ /* 0x000fe2000c101924 */
[----:B------:R-:W-:-:S04]  /*69f0*/  ISETP.GT.AND P6, PT, R4, 0x10, PT ;  /* 0x000000100400780c */ /* 0x000fc80003fc4270 */
        /* <DEDUP_REMOVED lines=50> */
[----:B------:R0:W-:Y:S01]  /*6d20*/  @P6 STG.E desc[UR36][R8.64+0x84], R41 ;  /* 0x0000842908006986 */ /* 0x0001e2000c101924 */
[----:B------:R-:W-:-:S04]  /*6d30*/  ISETP.GT.AND P6, PT, R4, 0x20, PT ;  /* 0x000000200400780c */ /* 0x000fc80003fc4270 */
[----:B------:R-:W-:Y:S01]  /*6d40*/  ISETP.GT.AND P6, PT, R3, 0x88, P6 ;  /* 0x000000880300780c */ /* 0x000fe200037c4270 */
[----:B0-----:R-:W-:-:S05]  /*6d50*/  FMUL R9, R44, R88 ;  /* 0x000000582c097220 */ /* 0x001fca0000400000 */
[----:B------:R-:W-:-:S07]  /*6d60*/  F2FP.TF32.F32.PACK_B R9, R9 ;  /* 0x00000009ff09723e */ /* 0x000fce00024050ff */
[----:B------:R0:W-:Y:S01]  /*6d70*/  @P6 STG.E desc[UR36][R6.64+0x80], R5 ;  /* 0x0000800506006986 */ /* 0x0001e2000c101924 */
[----:B------:R-:W-:-:S04]  /*6d80*/  ISETP.GT.AND P6, PT, R4, 0x21, PT ;  /* 0x000000210400780c */ /* 0x000fc80003fc4270 */
[----:B------:R-:W-:-:S13]  /*6d90*/  ISETP.GT.AND P6, PT, R3, 0x88, P6 ;  /* 0x000000880300780c */ /* 0x000fda00037c4270 */
[----:B------:R-:W-:Y:S02]  /*6da0*/  @P6 IMAD.MOV.U32 R4, RZ, RZ, R6 ;  /* 0x000000ffff046224 */ /* 0x000fe400078e0006 */
[----:B0-----:R-:W-:-:S05]  /*6db0*/  @P6 IMAD.MOV.U32 R5, RZ, RZ, R7 ;  /* 0x000000ffff056224 */ /* 0x001fca00078e0007 */
[----:B------:R0:W-:Y:S01]  /*6dc0*/  @P6 STG.E desc[UR36][R4.64+0x84], R43 ;  /* 0x0000842b04006986 */ /* 0x0001e2000c101924 */
[C---:B------:R-:W-:Y:S02]  /*6dd0*/  ISETP.GT.AND P6, PT, R3.reuse, 0x80, P5 ;  /* 0x000000800300780c */ /* 0x040fe40002fc4270 */
[----:B------:R-:W-:-:S11]  /*6de0*/  ISETP.GT.AND P5, PT, R3, 0x88, P5 ;  /* 0x000000880300780c */ /* 0x000fd60002fa4270 */
[----:B0-----:R-:W-:Y:S02]  /*6df0*/  @P6 IMAD.MOV.U32 R4, RZ, RZ, R12 ;  /* 0x000000ffff046224 */ /* 0x001fe400078e000c */
[----:B------:R-:W-:-:S05]  /*6e00*/  @P6 IMAD.MOV.U32 R5, RZ, RZ, R13 ;  /* 0x000000ffff056224 */ /* 0x000fca00078e000d */
[----:B------:R0:W-:Y:S01]  /*6e10*/  @P6 STG.E desc[UR36][R4.64+0xa0], R9 ;  /* 0x0000a00904006986 */ /* 0x0001e2000c101924 */
[C---:B------:R-:W-:Y:S02]  /*6e20*/  ISETP.GT.AND P6, PT, R3.reuse, 0x80, P4 ;  /* 0x000000800300780c */ /* 0x040fe400027c4270 */
[----:B------:R-:W-:Y:S01]  /*6e30*/  ISETP.GT.AND P4, PT, R3, 0x88, P4 ;  /* 0x000000880300780c */ /* 0x000fe20002784270 */
[----:B0-----:R-:W-:-:S10]  /*6e40*/  FMUL R9, R48, R88 ;  /* 0x0000005830097220 */ /* 0x001fd40000400000 */
[----:B------:R-:W-:Y:S02]  /*6e50*/  @P6 IMAD.MOV.U32 R4, RZ, RZ, R12 ;  /* 0x000000ffff046224 */ /* 0x000fe400078e000c */
[----:B------:R-:W-:Y:S01]  /*6e60*/  @P6 IMAD.MOV.U32 R5, RZ, RZ, R13 ;  /* 0x000000ffff056224 */ /* 0x000fe200078e000d */
[----:B------:R-:W-:-:S04]  /*6e70*/  F2FP.TF32.F32.PACK_B R9, R9 ;  /* 0x00000009ff09723e */ /* 0x000fc800024050ff */
[----:B------:R0:W-:Y:S02]  /*6e80*/  @P6 STG.E desc[UR36][R4.64+0xa4], R45 ;  /* 0x0000a42d04006986 */ /* 0x0001e4000c101924 */
[----:B0-----:R-:W-:Y:S02]  /*6e90*/  @P5 IMAD.MOV.U32 R4, RZ, RZ, R6 ;  /* 0x000000ffff045224 */ /* 0x001fe400078e0006 */
[----:B------:R-:W-:-:S05]  /*6ea0*/  @P5 IMAD.MOV.U32 R5, RZ, RZ, R7 ;  /* 0x000000ffff055224 */ /* 0x000fca00078e0007 */
[----:B------:R0:W-:Y:S01]  /*6eb0*/  @P5 STG.E desc[UR36][R4.64+0xa0], R11 ;  /* 0x0000a00b04005986 */ /* 0x0001e2000c101924 */
[C---:B------:R-:W-:Y:S02]  /*6ec0*/  ISETP.GT.AND P5, PT, R3.reuse, 0x80, P3 ;  /* 0x000000800300780c */ /* 0x040fe40001fa4270 */
[----:B------:R-:W-:Y:S01]  /*6ed0*/  ISETP.GT.AND P3, PT, R3, 0x88, P3 ;  /* 0x000000880300780c */ /* 0x000fe20001f64270 */
[----:B0-----:R-:W-:Y:S02]  /*6ee0*/  @P4 IMAD.MOV.U32 R4, RZ, RZ, R6 ;  /* 0x000000ffff044224 */ /* 0x001fe400078e0006 */
[----:B------:R-:W-:Y:S01]  /*6ef0*/  FMUL R11, R54, R88 ;  /* 0x00000058360b7220 */ /* 0x000fe20000400000 */
[----:B------:R-:W-:-:S04]  /*6f00*/  @P4 IMAD.MOV.U32 R5, RZ, RZ, R7 ;  /* 0x000000ffff054224 */ /* 0x000fc800078e0007 */
[----:B------:R-:W-:Y:S01]  /*6f10*/  F2FP.TF32.F32.PACK_B R11, R11 ;  /* 0x0000000bff0b723e */ /* 0x000fe200024050ff */
[----:B------:R0:W-:Y:S01]  /*6f20*/  @P4 STG.E desc[UR36][R4.64+0xa4], R47 ;  /* 0x0000a42f04004986 */ /* 0x0001e2000c101924 */
[C---:B------:R-:W-:Y:S02]  /*6f30*/  ISETP.GT.AND P4, PT, R3.reuse, 0x80, P0 ;  /* 0x000000800300780c */ /* 0x040fe40000784270 */
[----:B------:R-:W-:Y:S01]  /*6f40*/  ISETP.GT.AND P0, PT, R3, 0x88, P0 ;  /* 0x000000880300780c */ /* 0x000fe20000704270 */
[----:B0-----:R-:W-:Y:S02]  /*6f50*/  @P5 IMAD.MOV.U32 R4, RZ, RZ, R12 ;  /* 0x000000ffff045224 */ /* 0x001fe400078e000c */
[----:B------:R-:W-:-:S05]  /*6f60*/  @P5 IMAD.MOV.U32 R5, RZ, RZ, R13 ;  /* 0x000000ffff055224 */ /* 0x000fca00078e000d */
        /* <DEDUP_REMOVED lines=10> */
[----:B------:R0:W-:Y:S02]  /*7010*/  @P3 STG.E desc[UR36][R4.64+0xc0], R15 ;  /* 0x0000c00f04003986 */ /* 0x0001e4000c101924 */
[----:B0-----:R-:W-:Y:S02]  /*7020*/  @P0 IMAD.MOV.U32 R4, RZ, RZ, R6 ;  /* 0x000000ffff040224 */ /* 0x001fe400078e0006 */
[----:B------:R-:W-:-:S05]  /*7030*/  @P0 IMAD.MOV.U32 R5, RZ, RZ, R7 ;  /* 0x000000ffff050224 */ /* 0x000fca00078e0007 */
[----:B------:R0:W-:Y:S02]  /*7040*/  @P0 STG.E desc[UR36][R4.64+0xc4], R51 ;  /* 0x0000c43304000986 */ /* 0x0001e4000c101924 */
[----:B0-----:R-:W-:Y:S02]  /*7050*/  @P5 IMAD.MOV.U32 R4, RZ, RZ, R12 ;  /* 0x000000ffff045224 */ /* 0x001fe400078e000c */
[----:B------:R-:W-:-:S05]  /*7060*/  @P5 IMAD.MOV.U32 R5, RZ, RZ, R13 ;  /* 0x000000ffff055224 */ /* 0x000fca00078e000d */
[----:B------:R0:W-:Y:S04]  /*7070*/  @P5 STG.E desc[UR36][R4.64+0xe0], R19 ;  /* 0x0000e01304005986 */ /* 0x0001e8000c101924 */
[----:B------:R1:W-:Y:S01]  /*7080*/  @P4 STG.E desc[UR36][R12.64+0xe4], R53 ;  /* 0x0000e4350c004986 */ /* 0x0003e2000c101924 */
[----:B0-----:R-:W-:Y:S02]  /*7090*/  @P2 IMAD.MOV.U32 R4, RZ, RZ, R6 ;  /* 0x000000ffff042224 */ /* 0x001fe400078e0006 */
[----:B------:R-:W-:-:S05]  /*70a0*/  @P2 IMAD.MOV.U32 R5, RZ, RZ, R7 ;  /* 0x000000ffff052224 */ /* 0x000fca00078e0007 */
[----:B------:R1:W-:Y:S04]  /*70b0*/  @P2 STG.E desc[UR36][R4.64+0xe0], R11 ;  /* 0x0000e00b04002986 */ /* 0x0003e8000c101924 */
[----:B------:R1:W-:Y:S02]  /*70c0*/  @P1 STG.E desc[UR36][R6.64+0xe4], R55 ;  /* 0x0000e43706001986 */ /* 0x0003e4000c101924 */
.L_x_152:
[----:B------:R-:W-:Y:S05]  /*70d0*/  BSYNC B0 ;  /* 0x0000000000007941 */ /* 0x000fea0003800000 */
.L_x_28:
[----:B------:R-:W-:Y:S01]  /*70e0*/  IADD3 R16, P0, R16, UR38, RZ ;  /* 0x0000002610107c10 */ /* 0x000fe2000ff1e0ff */
[----:B------:R-:W-:Y:S01]  /*70f0*/  ULDC.64 UR4, c[0x0][0x650] ;  /* 0x0001940000047ab9 */ /* 0x000fe20000000a00 */
[----:B------:R-:W-:Y:S01]  /*7100*/  PRMT R3, RZ, 0x7610, R3 ;  /* 0x00007610ff037816 */ /* 0x000fe20000000003 */
[----:B-----5:R-:W-:Y:S01]  /*7110*/  IMAD.MOV.U32 R101, RZ, RZ, -0x1 ;  /* 0xffffffffff657424 */ /* 0x020fe200078e00ff */
[----:B------:R-:W-:Y:S01]  /*7120*/  IADD3.X R17, R17, UR41, RZ, P0, !PT ;  /* 0x0000002911117c10 */ /* 0x000fe200087fe4ff */
[----:B------:R-:W-:Y:S01]  /*7130*/  IMAD.MOV.U32 R19, RZ, RZ, -0x1 ;  /* 0xffffffffff137424 */ /* 0x000fe200078e00ff */
[----:B------:R-:W-:-:S04]  /*7140*/  ISETP.GE.U32.AND P0, PT, R16, UR4, PT ;  /* 0x0000000410007c0c */ /* 0x000fc8000bf06070 */
[----:B------:R-:W-:-:S13]  /*7150*/  ISETP.GE.U32.AND.EX P0, PT, R17, UR5, PT, P0 ;  /* 0x0000000511007c0c */ /* 0x000fda000bf06100 */
[----:B------:R-:W-:Y:S05]  /*7160*/  @P0 BRA `(.L_x_153) ;  /* 0x00000004004c0947 */ /* 0x000fea0003800000 */
[----:B-1----:R-:W1:Y:S01]  /*7170*/  LDC.64 R10, c[0x0][0x628] ;  /* 0x00018a00ff0a7b82 */ /* 0x002e620000000a00 */
[----:B0-23--:R-:W0:Y:S01]  /*7180*/  S2R R12, SR_CTAID.X ;  /* 0x00000000000c7919 */ /* 0x00de220000002500 */
[----:B------:R-:W-:Y:S02]  /*7190*/  IMAD.MOV.U32 R8, RZ, RZ, R16 ;  /* 0x000000ffff087224 */ /* 0x000fe400078e0010 */
[----:B------:R-:W-:Y:S01]  /*71a0*/  IMAD.MOV.U32 R9, RZ, RZ, R17 ;  /* 0x000000ffff097224 */ /* 0x000fe200078e0011 */
[----:B------:R-:W2:Y:S03]  /*71b0*/  S2R R20, SR_CTAID.Y ;  /* 0x0000000000147919 */ /* 0x000ea60000002600 */
[----:B------:R-:W3:Y:S08]  /*71c0*/  LDC R0, c[0x0][0x630] ;  /* 0x00018c00ff007b82 */ /* 0x000ef00000000800 */
[----:B------:R-:W0:Y:S01]  /*71d0*/  LDC.64 R14, c[0x0][0x620] ;  /* 0x00018800ff0e7b82 */ /* 0x000e220000000a00 */
[----:B-1----:R-:W-:-:S04]  /*71e0*/  ISETP.NE.U32.AND P0, PT, R10, RZ, PT ;  /* 0x000000ff0a00720c */ /* 0x002fc80003f05070 */
[----:B------:R-:W-:-:S13]  /*71f0*/  ISETP.NE.AND.EX P0, PT, R11, RZ, PT, P0 ;  /* 0x000000ff0b00720c */ /* 0x000fda0003f05300 */
[----:B0-23--:R-:W-:Y:S05]  /*7200*/  @!P0 BRA `(.L_x_154) ;  /* 0x0000000000288947 */ /* 0x00dfea0003800000 */
        /* <DEDUP_REMOVED lines=10> */
.L_x_154:
[-CC-:B------:R-:W-:Y:S01]  /*72b0*/  SHF.R.U64 R19, R8, R0.reuse, R9.reuse ;  /* 0x0000000008137219 */ /* 0x180fe20000001209 */
[----:B------:R-:W0:Y:S01]  /*72c0*/  LDC.64 R26, c[0x0][0x640] ;  /* 0x00019000ff1a7b82 */ /* 0x000e220000000a00 */
[----:B------:R-:W-:Y:S01]  /*72d0*/  SHF.R.U32.HI R0, RZ, R0, R9 ;  /* 0x00000000ff007219 */ /* 0x000fe20000011609 */
[----:B------:R-:W-:Y:S01]  /*72e0*/  ULDC UR4, c[0x0][0x150] ;  /* 0x0000540000047ab9 */ /* 0x000fe20000000800 */
[----:B------:R-:W-:Y:S02]  /*72f0*/  IADD3 R3, P0, RZ, -R19, RZ ;  /* 0x80000013ff037210 */ /* 0x000fe40007f1e0ff */
[----:B------:R-:W-:-:S03]  /*7300*/  I2FP.F32.U32 R7, R12 ;  /* 0x0000000c00077245 */ /* 0x000fc60000201000 */
[----:B------:R-:W1:Y:S01]  /*7310*/  LDC R6, c[0x0][0x618] ;  /* 0x00018600ff067b82 */ /* 0x000e620000000800 */
[----:B------:R-:W-:Y:S02]  /*7320*/  IMAD.X R5, RZ, RZ, ~R0, P0 ;  /* 0x000000ffff057224 */ /* 0x000fe400000e0e00 */
[----:B------:R-:W-:Y:S01]  /*7330*/  FMUL R7, R7, UR4 ;  /* 0x0000000407077c20 */ /* 0x000fe20008400000 */
[----:B------:R-:W-:Y:S01]  /*7340*/  ULDC UR4, c[0x0][0x154] ;  /* 0x0000550000047ab9 */ /* 0x000fe20000000800 */
[-C--:B------:R-:W-:Y:S02]  /*7350*/  IMAD R0, R5, R14.reuse, RZ ;  /* 0x0000000e05007224 */ /* 0x080fe400078e02ff */
[C---:B------:R-:W-:Y:S01]  /*7360*/  IMAD.WIDE.U32 R4, R3.reuse, R14, R16 ;  /* 0x0000000e03047225 */ /* 0x040fe200078e0010 */
[----:B------:R-:W2:Y:S01]  /*7370*/  LDC R11, c[0x0][0x608] ;  /* 0x00018200ff0b7b82 */ /* 0x000ea20000000800 */
[----:B------:R-:W3:Y:S02]  /*7380*/  F2I.U32.TRUNC.NTZ R7, R7 ;  /* 0x0000000700077305 */ /* 0x000ee4000020f000 */
[----:B------:R-:W-:-:S04]  /*7390*/  IMAD R3, R3, R15, R0 ;  /* 0x0000000f03037224 */ /* 0x000fc800078e0200 */
[----:B------:R-:W-:Y:S01]  /*73a0*/  IMAD.IADD R3, R5, 0x1, R3 ;  /* 0x0000000105037824 */ /* 0x000fe200078e0203 */
[----:B------:R-:W5:Y:S01]  /*73b0*/  LDC R8, c[0x0][0x658] ;  /* 0x00019600ff087b82 */ /* 0x000f620000000800 */
[----:B------:R-:W-:Y:S02]  /*73c0*/  I2FP.F32.U32 R5, R20 ;  /* 0x0000001400057245 */ /* 0x000fe40000201000 */
[----:B0-----:R-:W-:-:S04]  /*73d0*/  ISETP.NE.U32.AND P0, PT, R26, RZ, PT ;  /* 0x000000ff1a00720c */ /* 0x001fc80003f05070 */
[----:B------:R-:W-:Y:S01]  /*73e0*/  ISETP.NE.AND.EX P0, PT, R27, RZ, PT, P0 ;  /* 0x000000ff1b00720c */ /* 0x000fe20003f05300 */
[----:B------:R-:W0:Y:S01]  /*73f0*/  LDC R9, c[0x0][0x144] ;  /* 0x00005100ff097b82 */ /* 0x000e220000000800 */
[-C--:B-1----:R-:W-:Y:S01]  /*7400*/  SHF.R.U64 R13, R4, R6.reuse, R3 ;  /* 0x00000006040d7219 */ /* 0x082fe20000001203 */
[----:B---3--:R-:W-:Y:S01]  /*7410*/  IMAD.MOV R7, RZ, RZ, -R7 ;  /* 0x000000ffff077224 */ /* 0x008fe200078e0a07 */
[----:B------:R-:W-:Y:S01]  /*7420*/  SHF.R.U32.HI R0, RZ, R6, R3 ;  /* 0x00000006ff007219 */ /* 0x000fe20000011603 */
[----:B------:R-:W-:-:S04]  /*7430*/  FMUL R6, R5, UR4 ;  /* 0x0000000405067c20 */ /* 0x000fc80008400000 */
[----:B------:R-:W1:Y:S01]  /*7440*/  LDC R21, c[0x0][0x148] ;  /* 0x00005200ff157b82 */ /* 0x000e620000000800 */
[----:B------:R3:W0:Y:S01]  /*7450*/  F2I.U32.TRUNC.NTZ R14, R6 ;  /* 0x00000006000e7305 */ /* 0x000622000020f000 */
[-CC-:B--2---:R-:W-:Y:S02]  /*7460*/  SHF.R.U64 R10, R13, R11.reuse, R0.reuse ;  /* 0x0000000b0d0a7219 */ /* 0x184fe40000001200 */
[----:B------:R-:W-:-:S04]  /*7470*/  SHF.R.U32.HI R3, RZ, R11, R0 ;  /* 0x0000000bff037219 */ /* 0x000fc80000011600 */
[----:B------:R-:W2:Y:S01]  /*7480*/  LDC R24, c[0x0][0x648] ;  /* 0x00019200ff187b82 */ /* 0x000ea20000000800 */
[-CC-:B-----5:R-:W-:Y:S02]  /*7490*/  SHF.R.U64 R15, R10, R8.reuse, R3.reuse ;  /* 0x000000080a0f7219 */ /* 0x1a0fe40000001203 */
[----:B------:R-:W-:-:S03]  /*74a0*/  SHF.R.U32.HI R5, RZ, R8, R3 ;  /* 0x00000008ff057219 */ /* 0x000fc60000011603 */
[----:B------:R-:W-:Y:S02]  /*74b0*/  IMAD.MOV.U32 R4, RZ, RZ, R15 ;  /* 0x000000ffff047224 */ /* 0x000fe400078e000f */
[----:B------:R-:W1:Y:S01]  /*74c0*/  LDC R28, c[0x0][0x638] ;  /* 0x00018e00ff1c7b82 */ /* 0x000e620000000800 */
[----:B0-----:R-:W-:-:S07]  /*74d0*/  IMAD R25, R9, R7, R12 ;  /* 0x0000000709197224 */ /* 0x001fce00078e020c */
[----:B------:R-:W0:Y:S08]  /*74e0*/  LDC R29, c[0x0][0x610] ;  /* 0x00018400ff1d7b82 */ /* 0x000e300000000800 */
[----:B------:R-:W0:Y:S01]  /*74f0*/  LDC R30, c[0x0][0x600] ;  /* 0x00018000ff1e7b82 */ /* 0x000e220000000800 */
[----:B---3--:R-:W-:Y:S05]  /*7500*/  @!P0 BRA `(.L_x_155) ;  /* 0x0000000000288947 */ /* 0x008fea0003800000 */
[----:B------:R-:W3:Y:S02]  /*7510*/  LDC R0, c[0x0][0x64c] ;  /* 0x00019300ff007b82 */ /* 0x000ee40000000800 */
[----:B---3--:R-:W-:-:S05]  /*7520*/  IADD3 R3, P0, R15, R0, RZ ;  /* 0x000000000f037210 */ /* 0x008fca0007f1e0ff */
        /* <DEDUP_REMOVED lines=8> */
.L_x_155:
[----:B------:R-:W-:Y:S01]  /*75b0*/  ISETP.NE.AND P0, PT, R2, 0x1, PT ;  /* 0x000000010200780c */ /* 0x000fe20003f05270 */
[----:B------:R-:W-:Y:S01]  /*75c0*/  IMAD.MOV R14, RZ, RZ, -R14 ;  /* 0x000000ffff0e7224 */ /* 0x000fe200078e0a0e */
[----:B--2---:R-:W-:Y:S02]  /*75d0*/  SHF.R.U64 R0, R4, R24, R5 ;  /* 0x0000001804007219 */ /* 0x004fe40000001205 */
[----:B------:R-:W-:Y:S02]  /*75e0*/  LOP3.LUT R3, R10, R99, RZ, 0xc0, !PT ;  /* 0x000000630a037212 */ /* 0x000fe400078ec0ff */
[----:B------:R-:W-:Y:S01]  /*75f0*/  LOP3.LUT R6, R13, R98, RZ, 0xc0, !PT ;  /* 0x000000620d067212 */ /* 0x000fe200078ec0ff */
[----:B------:R-:W-:Y:S02]  /*7600*/  IMAD.MOV R4, RZ, RZ, -R0 ;  /* 0x000000ffff047224 */ /* 0x000fe400078e0a00 */
[----:B------:R-:W-:Y:S02]  /*7610*/  IMAD R0, R94, R0, R3 ;  /* 0x000000005e007224 */ /* 0x000fe400078e0203 */
[----:B-1----:R-:W-:-:S02]  /*7620*/  IMAD R3, R4, R28, R15 ;  /* 0x0000001c04037224 */ /* 0x002fc400078e020f */
[----:B------:R-:W-:Y:S02]  /*7630*/  @P0 IMAD R25, R21, R14, R20 ;  /* 0x0000000e15190224 */ /* 0x000fe400078e0214 */
[----:B0-----:R-:W-:Y:S02]  /*7640*/  IMAD R5, R3, R30, R6 ;  /* 0x0000001e03057224 */ /* 0x001fe400078e0206 */
[----:B------:R-:W-:Y:S02]  /*7650*/  IMAD R0, R0, R29, R25 ;  /* 0x0000001d00007224 */ /* 0x000fe400078e0219 */
[----:B------:R-:W-:-:S03]  /*7660*/  IMAD.MOV.U32 R4, RZ, RZ, 0x1 ;  /* 0x00000001ff047424 */ /* 0x000fc600078e00ff */
[----:B------:R-:W-:Y:S02]  /*7670*/  SEL R101, R5, R0, !P0 ;  /* 0x0000000005657207 */ /* 0x000fe40004000000 */
[----:B------:R-:W-:Y:S02]  /*7680*/  PRMT R3, R4, 0x7610, R3 ;  /* 0x0000761004037816 */ /* 0x000fe40000000003 */
[----:B------:R-:W-:-:S07]  /*7690*/  SEL R0, R0, R5, !P0 ;  /* 0x0000000500007207 */ /* 0x000fce0004000000 */
.L_x_153:
[----:B------:R-:W-:Y:S01]  /*76a0*/  LOP3.LUT P0, RZ, R3, 0xff, RZ, 0xc0, !PT ;  /* 0x000000ff03ff7812 */ /* 0x000fe2000780c0ff */
[----:B------:R-:W-:Y:S01]  /*76b0*/  UIMAD.WIDE.U32 UR4, UR42, -0x55555555, URZ ;  /* 0xaaaaaaab2a0478a5 */ /* 0x000fe2000f8e003f */
[----:B------:R-:W-:-:S03]  /*76c0*/  IMAD.MOV.U32 R111, RZ, RZ, R0 ;  /* 0x000000ffff6f7224 */ /* 0x000fc600078e0000 */
[----:B------:R-:W-:-:S04]  /*76d0*/  USHF.R.U32.HI UR4, URZ, 0x1, UR5 ;  /* 0x000000013f047899 */ /* 0x000fc80008011605 */
[----:B------:R-:W-:-:S04]  /*76e0*/  UIMAD UR42, UR4, -0x3, UR42 ;  /* 0xfffffffd042a78a4 */ /* 0x000fc8000f8e022a */
[----:B------:R-:W-:Y:S08]  /*76f0*/  @P0 BRA `(.L_x_156) ;  /* 0xffffff9800b80947 */ /* 0x000ff0000383ffff */
[----:B------:R-:W-:Y:S05]  /*7700*/  EXIT ;  /* 0x000000000000794d */ /* 0x000fea0003800000 */
.L_x_3:
        /* <DEDUP_REMOVED lines=26> */
.L_x_158:
[--C-:B------:R-:W-:Y:S01]  /*78b0*/  SHF.R.U64 R14, R12, R20, R13.reuse ;  /* 0x000000140c0e7219 */ /* 0x100fe2000000120d */
[----:B------:R-:W0:Y:S01]  /*78c0*/  LDC R24, c[0x0][0x618] ;  /* 0x00018600ff187b82 */ /* 0x000e220000000800 */
[----:B------:R-:W-:Y:S01]  /*78d0*/  I2FP.F32.U32 R8, R6 ;  /* 0x0000000600087245 */ /* 0x000fe20000201000 */
[----:B------:R-:W-:Y:S01]  /*78e0*/  ULDC UR4, c[0x0][0x150] ;  /* 0x0000540000047ab9 */ /* 0x000fe20000000800 */
[----:B------:R-:W-:Y:S02]  /*78f0*/  SHF.R.U32.HI R7, RZ, R20, R13 ;  /* 0x00000014ff077219 */ /* 0x000fe4000001160d */
[----:B------:R-:W-:Y:S01]  /*7900*/  IADD3 R11, P0, RZ, -R14, RZ ;  /* 0x8000000eff0b7210 */ /* 0x000fe20007f1e0ff */
[----:B------:R-:W-:Y:S01]  /*7910*/  FMUL R13, R8, UR4 ;  /* 0x00000004080d7c20 */ /* 0x000fe20008400000 */
[----:B------:R-:W-:Y:S01]  /*7920*/  ULDC UR4, c[0x0][0x154] ;  /* 0x0000550000047ab9 */ /* 0x000fe20000000800 */
[----:B------:R-:W1:Y:S02]  /*7930*/  LDC.64 R26, c[0x0][0x640] ;  /* 0x00019000ff1a7b82 */ /* 0x000e640000000a00 */
[----:B------:R-:W-:-:S02]  /*7940*/  IMAD.X R7, RZ, RZ, ~R7, P0 ;  /* 0x000000ffff077224 */ /* 0x000fc400000e0e07 */
[----:B------:R-:W2:Y:S01]  /*7950*/  F2I.U32.TRUNC.NTZ R13, R13 ;  /* 0x0000000d000d7305 */ /* 0x000ea2000020f000 */
[----:B------:R-:W-:-:S03]  /*7960*/  IMAD.WIDE.U32 R8, R11, R22, R16 ;  /* 0x000000160b087225 */ /* 0x000fc600078e0010 */
[----:B------:R-:W3:Y:S01]  /*7970*/  LDC R15, c[0x0][0x144] ;  /* 0x00005100ff0f7b82 */ /* 0x000ee20000000800 */
[----:B------:R-:W-:-:S04]  /*7980*/  IMAD R10, R7, R22, RZ ;  /* 0x00000016070a7224 */ /* 0x000fc800078e02ff */
[----:B------:R-:W-:Y:S02]  /*7990*/  IMAD R7, R11, R23, R10 ;  /* 0x000000170b077224 */ /* 0x000fe400078e020a */
[----:B------:R-:W-:Y:S01]  /*79a0*/  IMAD.MOV.U32 R10, RZ, RZ, -0x1 ;  /* 0xffffffffff0a7424 */ /* 0x000fe200078e00ff */
[----:B------:R-:W4:Y:S01]  /*79b0*/  LDC R20, c[0x0][0x608] ;  /* 0x00018200ff147b82 */ /* 0x000f220000000800 */
[----:B------:R-:W-:Y:S01]  /*79c0*/  IMAD.IADD R7, R9, 0x1, R7 ;  /* 0x0000000109077824 */ /* 0x000fe200078e0207 */
[----:B------:R-:W-:-:S04]  /*79d0*/  I2FP.F32.U32 R9, R5 ;  /* 0x0000000500097245 */ /* 0x000fc80000201000 */
[-C--:B0-----:R-:W-:Y:S01]  /*79e0*/  SHF.R.U64 R12, R8, R24.reuse, R7 ;  /* 0x00000018080c7219 */ /* 0x081fe20000001207 */
[----:B--2---:R-:W-:Y:S01]  /*79f0*/  IMAD.MOV R8, RZ, RZ, -R13 ;  /* 0x000000ffff087224 */ /* 0x004fe200078e0a0d */
[----:B------:R-:W0:Y:S01]  /*7a00*/  LDC R11, c[0x0][0x658] ;  /* 0x00019600ff0b7b82 */ /* 0x000e220000000800 */
[----:B-1----:R-:W-:Y:S01]  /*7a10*/  ISETP.NE.U32.AND P0, PT, R26, RZ, PT ;  /* 0x000000ff1a00720c */ /* 0x002fe20003f05070 */
[----:B------:R-:W-:Y:S01]  /*7a20*/  FMUL R9, R9, UR4 ;  /* 0x0000000409097c20 */ /* 0x000fe20008400000 */
[----:B------:R-:W-:Y:S02]  /*7a30*/  SHF.R.U32.HI R7, RZ, R24, R7 ;  /* 0x00000018ff077219 */ /* 0x000fe40000011607 */
[----:B------:R-:W-:-:S03]  /*7a40*/  ISETP.NE.AND.EX P0, PT, R27, RZ, PT, P0 ;  /* 0x000000ff1b00720c */ /* 0x000fc60003f05300 */
[----:B------:R-:W1:Y:S01]  /*7a50*/  LDC R22, c[0x0][0x148] ;  /* 0x00005200ff167b82 */ /* 0x000e620000000800 */
[----:B---3--:R-:W-:Y:S02]  /*7a60*/  IMAD R23, R15, R8, R6 ;  /* 0x000000080f177224 */ /* 0x008fe400078e0206 */
[----:B------:R-:W-:-:S05]  /*7a70*/  IMAD.MOV.U32 R8, RZ, RZ, 0x1 ;  /* 0x00000001ff087424 */ /* 0x000fca00078e00ff */
[----:B------:R-:W2:Y:S01]  /*7a80*/  LDC R21, c[0x0][0x600] ;  /* 0x00018000ff157b82 */ /* 0x000ea20000000800 */
[-CC-:B----4-:R-:W-:Y:S02]  /*7a90*/  SHF.R.U64 R15, R12, R20.reuse, R7.reuse ;  /* 0x000000140c0f7219 */ /* 0x190fe40000001207 */
[----:B------:R-:W-:Y:S02]  /*7aa0*/  SHF.R.U32.HI R6, RZ, R20, R7 ;  /* 0x00000014ff067219 */ /* 0x000fe40000011607 */
[----:B------:R3:W4:Y:S03]  /*7ab0*/  F2I.U32.TRUNC.NTZ R20, R9 ;  /* 0x0000000900147305 */ /* 0x000726000020f000 */
[----:B------:R-:W1:Y:S01]  /*7ac0*/  LDC R25, c[0x0][0x648] ;  /* 0x00019200ff197b82 */ /* 0x000e620000000800 */
[-C--:B0-----:R-:W-:Y:S02]  /*7ad0*/  SHF.R.U64 R19, R15, R11.reuse, R6 ;  /* 0x0000000b0f137219 */ /* 0x081fe40000001206 */
[----:B------:R-:W-:-:S02]  /*7ae0*/  SHF.L.U32 R10, R10, R11, RZ ;  /* 0x0000000b0a0a7219 */ /* 0x000fc400000006ff */
[-C--:B------:R-:W-:Y:S01]  /*7af0*/  SHF.R.U32.HI R7, RZ, R11.reuse, R6 ;  /* 0x0000000bff077219 */ /* 0x080fe20000011606 */
[----:B------:R-:W-:Y:S01]  /*7b00*/  IMAD.MOV.U32 R6, RZ, RZ, R19 ;  /* 0x000000ffff067224 */ /* 0x000fe200078e0013 */
[----:B------:R-:W-:Y:S01]  /*7b10*/  SHF.L.U32 R24, R8, R11, RZ ;  /* 0x0000000b08187219 */ /* 0x000fe200000006ff */
[----:B------:R-:W0:Y:S01]  /*7b20*/  LDC R28, c[0x0][0x638] ;  /* 0x00018e00ff1c7b82 */ /* 0x000e220000000800 */
[----:B------:R-:W-:-:S07]  /*7b30*/  LOP3.LUT R30, RZ, R10, RZ, 0x33, !PT ;  /* 0x0000000aff1e7212 */ /* 0x000fce00078e33ff */
[----:B------:R-:W0:Y:S01]  /*7b40*/  LDC R29, c[0x0][0x610] ;  /* 0x00018400ff1d7b82 */ /* 0x000e220000000800 */
[----:B---34-:R-:W-:Y:S05]  /*7b50*/  @!P0 BRA `(.L_x_159) ;  /* 0x0000000000288947 */ /* 0x018fea0003800000 */
        /* <DEDUP_REMOVED lines=10> */
.L_x_159:
[----:B------:R-:W-:Y:S01]  /*7c00*/  ISETP.NE.AND P0, PT, R2, 0x1, PT ;  /* 0x000000010200780c */ /* 0x000fe20003f05270 */
[----:B--2---:R-:W-:Y:S01]  /*7c10*/  VIADD R9, R21, 0xffffffff ;  /* 0xffffffff15097836 */ /* 0x004fe20000000000 */
[----:B-1----:R-:W-:Y:S01]  /*7c20*/  SHF.R.U64 R7, R6, R25, R7 ;  /* 0x0000001906077219 */ /* 0x002fe20000001207 */
[----:B------:R-:W-:Y:S01]  /*7c30*/  IMAD.MOV R20, RZ, RZ, -R20 ;  /* 0x000000ffff147224 */ /* 0x000fe200078e0a14 */
[----:B------:R-:W-:Y:S02]  /*7c40*/  LOP3.LUT R6, R15, R30, RZ, 0xc0, !PT ;  /* 0x0000001e0f067212 */ /* 0x000fe400078ec0ff */
[----:B------:R-:W-:Y:S01]  /*7c50*/  LOP3.LUT R12, R12, R9, RZ, 0xc0, !PT ;  /* 0x000000090c0c7212 */ /* 0x000fe200078ec0ff */
[----:B------:R-:W-:Y:S02]  /*7c60*/  IMAD.MOV R8, RZ, RZ, -R7 ;  /* 0x000000ffff087224 */ /* 0x000fe400078e0a07 */
[----:B------:R-:W-:Y:S02]  /*7c70*/  IMAD R6, R24, R7, R6 ;  /* 0x0000000718067224 */ /* 0x000fe400078e0206 */
[----:B------:R-:W-:-:S02]  /*7c80*/  IMAD.MOV.U32 R9, RZ, RZ, 0x1 ;  /* 0x00000001ff097424 */ /* 0x000fc400078e00ff */
[----:B------:R-:W-:Y:S02]  /*7c90*/  @P0 IMAD R23, R22, R20, R5 ;  /* 0x0000001416170224 */ /* 0x000fe400078e0205 */
[----:B0-----:R-:W-:Y:S02]  /*7ca0*/  IMAD R5, R8, R28, R19 ;  /* 0x0000001c08057224 */ /* 0x001fe400078e0213 */
[----:B------:R-:W-:Y:S02]  /*7cb0*/  IMAD R19, R6, R29, R23 ;  /* 0x0000001d06137224 */ /* 0x000fe400078e0217 */
[----:B------:R-:W-:Y:S02]  /*7cc0*/  IMAD R6, R5, R21, R12 ;  /* 0x0000001505067224 */ /* 0x000fe400078e020c */
[----:B------:R-:W-:-:S03]  /*7cd0*/  IMAD.MOV.U32 R8, RZ, RZ, R14 ;  /* 0x000000ffff087224 */ /* 0x000fc600078e000e */
[----:B------:R-:W-:Y:S02]  /*7ce0*/  SEL R20, R6, R19, !P0 ;  /* 0x0000001306147207 */ /* 0x000fe40004000000 */
[----:B------:R-:W-:-:S07]  /*7cf0*/  SEL R19, R19, R6, !P0 ;  /* 0x0000000613137207 */ /* 0x000fce0004000000 */
.L_x_157:
[----:B------:R-:W-:-:S08]  /*7d00*/  NOP ;  /* 0x0000000000007918 */ /* 0x000fd00000000000 */
[----:B------:R-:W0:-:S00]  /*7d10*/  USETMAXREG.DEALLOC.CTAPOOL 0x28 ;  /* 0x00000028000079c8 */ /* 0x000e0000080e0500 */
[----:B0-----:R-:W-:-:S13]  /*7d20*/  ISETP.NE.AND P0, PT, R0, RZ, PT ;  /* 0x000000ff0000720c */ /* 0x001fda0003f05270 */
[----:B------:R-:W-:Y:S05]  /*7d30*/  @P0 EXIT ;  /* 0x000000000000094d */ /* 0x000fea0003800000 */
[----:B------:R-:W-:Y:S01]  /*7d40*/  LOP3.LUT P0, RZ, R9, 0xff, RZ, 0xc0, !PT ;  /* 0x000000ff09ff7812 */ /* 0x000fe2000780c0ff */
[----:B------:R-:W-:Y:S02]  /*7d50*/  IMAD.MOV.U32 R0, RZ, RZ, 0x1 ;  /* 0x00000001ff007424 */ /* 0x000fe400078e00ff */
[----:B------:R-:W-:-:S10]  /*7d60*/  IMAD.MOV.U32 R12, RZ, RZ, RZ ;  /* 0x000000ffff0c7224 */ /* 0x000fd400078e00ff */
[----:B------:R-:W-:Y:S05]  /*7d70*/  @!P0 BRA `(.L_x_160) ;  /* 0x0000000c00448947 */ /* 0x000fea0003800000 */
[----:B------:R-:W0:Y:S01]  /*7d80*/  LDC R0, c[0x0][0x28c] ;  /* 0x0000a300ff007b82 */ /* 0x000e220000000800 */
[----:B------:R-:W-:Y:S01]  /*7d90*/  LOP3.LUT P0, RZ, R3, 0x1f, RZ, 0xc0, !PT ;  /* 0x0000001f03ff7812 */ /* 0x000fe2000780c0ff */
[----:B------:R-:W-:Y:S01]  /*7da0*/  ULDC UR5, c[0x0][0x658] ;  /* 0x0001960000057ab9 */ /* 0x000fe20000000800 */
[----:B------:R-:W-:Y:S01]  /*7db0*/  UMOV UR6, 0xffffffff ;  /* 0xffffffff00067882 */ /* 0x000fe20000000000 */
[----:B------:R-:W-:Y:S01]  /*7dc0*/  BSSY B0, `(.L_x_160) ;  /* 0x00000cc000007945 */ /* 0x000fe20003800000 */
[----:B------:R-:W-:Y:S01]  /*7dd0*/  USHF.L.U32 UR6, UR6, UR5, URZ ;  /* 0x0000000506067299 */ /* 0x000fe2000800063f */
[C---:B------:R-:W-:Y:S01]  /*7de0*/  ISETP.NE.AND P2, PT, R4.reuse, RZ, PT ;  /* 0x000000ff0400720c */ /* 0x040fe20003f45270 */
[----:B------:R-:W-:Y:S01]  /*7df0*/  IMAD.MOV.U32 R13, RZ, RZ, 0x1 ;  /* 0x00000001ff0d7424 */ /* 0x000fe200078e00ff */
[----:B------:R-:W-:Y:S01]  /*7e00*/  ISETP.NE.OR P0, PT, R4, RZ, !P0 ;  /* 0x000000ff0400720c */ /* 0x000fe20004705670 */
[----:B------:R-:W-:Y:S01]  /*7e10*/  IMAD.MOV.U32 R12, RZ, RZ, RZ ;  /* 0x000000ffff0c7224 */ /* 0x000fe200078e00ff */
[----:B------:R-:W-:Y:S01]  /*7e20*/  LOP3.LUT R11, R18, 0x2, RZ, 0xfc, !PT ;  /* 0x00000002120b7812 */ /* 0x000fe200078efcff */
[----:B------:R-:W-:Y:S01]  /*7e30*/  ULDC UR4, c[0x0][0x600] ;  /* 0x0001800000047ab9 */ /* 0x000fe20000000800 */
[----:B------:R-:W-:Y:S01]  /*7e40*/  UMOV UR7, 0x1 ;  /* 0x0000000100077882 */ /* 0x000fe20000000000 */
[----:B------:R-:W-:-:S02]  /*7e50*/  UIADD3 UR4, UR4, -0x1, URZ ;  /* 0xffffffff04047890 */ /* 0x000fc4000fffe03f */
[----:B------:R-:W-:Y:S02]  /*7e60*/  USHF.L.U32 UR5, UR7, UR5, URZ ;  /* 0x0000000507057299 */ /* 0x000fe4000800063f */
[----:B------:R-:W-:Y:S01]  /*7e70*/  ULOP3.LUT UR13, URZ, UR6, URZ, 0x33, !UPT ;  /* 0x000000063f0d7292 */ /* 0x000fe2000f8e333f */
[----:B------:R-:W-:Y:S01]  /*7e80*/  ULDC.64 UR22, c[0x0][0x198] ;  /* 0x0000660000167ab9 */ /* 0x000fe20000000a00 */
[----:B0-----:R-:W-:-:S05]  /*7e90*/  VIADD R0, R0, 0x3f ;  /* 0x0000003f00007836 */ /* 0x001fca0000000000 */
[----:B------:R-:W-:-:S04]  /*7ea0*/  SHF.R.S32.HI R3, RZ, 0x1f, R0 ;  /* 0x0000001fff037819 */ /* 0x000fc80000011400 */
[----:B------:R-:W-:Y:S01]  /*7eb0*/  LEA.HI R3, R3, R0, RZ, 0x6 ;  /* 0x0000000003037211 */ /* 0x000fe200078f30ff */
[----:B------:R-:W-:-:S03]  /*7ec0*/  IMAD.MOV.U32 R0, RZ, RZ, 0x1 ;  /* 0x00000001ff007424 */ /* 0x000fc600078e00ff */
[----:B------:R-:W-:-:S05]  /*7ed0*/  SHF.R.S32.HI R3, RZ, 0x6, R3 ;  /* 0x00000006ff037819 */ /* 0x000fca0000011403 */
[----:B------:R-:W-:-:S07]  /*7ee0*/  VIADD R10, R3, 0x1 ;  /* 0x00000001030a7836 */ /* 0x000fce0000000000 */
.L_x_172:
[----:B------:R-:W-:-:S03]  /*7ef0*/  UMOV UR6, 0xffffffff ;  /* 0xffffffff00067882 */ /* 0x000fc60000000000 */
[----:B------:R-:W-:Y:S05]  /*7f00*/  BRA.DIV UR6, `(.L_x_161) ;  /* 0x0000000e06a87947 */ /* 0x000fea000b800000 */
[----:B------:R-:W-:-:S13]  /*7f10*/  ELECT P6, URZ, PT ;  /* 0x00000000003f782f */ /* 0x000fda00038c0000 */
.L_x_182:
[----:B------:R-:W0:Y:S01]  /*7f20*/  LDC R4, c[0x0][0x28c] ;  /* 0x0000a300ff047b82 */ /* 0x000e220000000800 */
[----:B------:R-:W-:Y:S01]  /*7f30*/  BSSY B1, `(.L_x_162) ;  /* 0x0000043000017945 */ /* 0x000fe20003800000 */
[----:B0-----:R-:W-:-:S13]  /*7f40*/  ISETP.LT.OR P6, PT, R4, 0x1, !P6 ;  /* 0x000000010400780c */ /* 0x001fda00077c1670 */
[----:B------:R-:W-:Y:S05]  /*7f50*/  @P6 BRA `(.L_x_163) ;  /* 0x0000000400006947 */ /* 0x000fea0003800000 */
[----:B------:R-:W-:Y:S02]  /*7f60*/  IMAD.SHL.U32 R19, R19, 0x100, RZ ;  /* 0x0000010013137824 */ /* 0x000fe400078e00ff */
[----:B------:R-:W-:Y:S02]  /*7f70*/  IMAD.SHL.U32 R20, R20, 0x40, RZ ;  /* 0x0000004014147824 */ /* 0x000fe400078e00ff */
[----:B------:R-:W-:Y:S02]  /*7f80*/  IMAD.MOV.U32 R21, RZ, RZ, RZ ;  /* 0x000000ffff157224 */ /* 0x000fe400078e00ff */
[----:B------:R-:W-:Y:S02]  /*7f90*/  IMAD.MOV.U32 R4, RZ, RZ, R10 ;  /* 0x000000ffff047224 */ /* 0x000fe400078e000a */
[----:B------:R-:W-:Y:S02]  /*7fa0*/  IMAD.MOV.U32 R5, RZ, RZ, R0 ;  /* 0x000000ffff057224 */ /* 0x000fe400078e0000 */
[----:B------:R-:W-:-:S07]  /*7fb0*/  IMAD.MOV.U32 R6, RZ, RZ, R12 ;  /* 0x000000ffff067224 */ /* 0x000fce00078e000c */
.L_x_167:
[----:B------:R-:W0:Y:S01]  /*7fc0*/  S2R R14, SR_CgaCtaId ;  /* 0x00000000000e7919 */ /* 0x000e220000008800 */
[----:B------:R-:W-:Y:S01]  /*7fd0*/  MOV R7, 0x400 ;  /* 0x0000040000077802 */ /* 0x000fe20000000f00 */
[----:B------:R-:W1:Y:S03]  /*7fe0*/  @!P2 LDC R9, c[0x0][0x500] ;  /* 0x00014000ff09ab82 */ /* 0x000e660000000800 */
[----:B0-----:R-:W-:Y:S02]  /*7ff0*/  LEA R15, R14, R7, 0x18 ;  /* 0x000000070e0f7211 */ /* 0x001fe400078ec0ff */
[----:B------:R-:W-:-:S03]  /*8000*/  SHF.L.U32 R7, R5, 0x1f, RZ ;  /* 0x0000001f05077819 */ /* 0x000fc600000006ff */
[----:B------:R-:W-:-:S04]  /*8010*/  IMAD R14, R6, 0x8, R15 ;  /* 0x00000008060e7824 */ /* 0x000fc800078e020f */
[----:B------:R-:W0:Y:S02]  /*8020*/  SYNCS.PHASECHK.TRANS64.TRYWAIT P1, [R14+URZ+0x18], R7 ;  /* 0x000018070e0075a7 */ /* 0x000e24000802017f */
[----:B01----:R-:W-:Y:S05]  /*8030*/  @!P1 BRA `(.L_x_164) ;  /* 0x0000000c007c9947 */ /* 0x003fea0003800000 */
.L_x_183:
[----:B0-----:R-:W-:Y:S01]  /*8040*/  PRMT R7, R11, 0x9910, RZ ;  /* 0x000099100b077816 */ /* 0x001fe200000000ff */
[----:B------:R0:W-:Y:S03]  /*8050*/  @!P2 SYNCS.ARRIVE.TRANS64 RZ, [R14+URZ], R9 ;  /* 0x000000090effa9a7 */ /* 0x0001e6000800003f */
[----:B------:R-:W-:-:S13]  /*8060*/  ISETP.NE.AND P1, PT, R7, 0x2, PT ;  /* 0x000000020700780c */ /* 0x000fda0003f25270 */
[----:B0-----:R-:W-:Y:S05]  /*8070*/  @P1 BRA `(.L_x_165) ;  /* 0x0000000000041947 */ /* 0x001fea0003800000 */
[----:B------:R-:W-:Y:S01]  /*8080*/  BPT.TRAP 0x1 ;  /* 0x000000040000795c */ /* 0x000fe20000300000 */
.L_x_165:
[----:B------:R-:W-:Y:S05]  /*8090*/  @P0 BRA `(.L_x_166) ;  /* 0x0000000000040947 */ /* 0x000fea0003800000 */
[----:B------:R-:W-:Y:S01]  /*80a0*/  BPT.TRAP 0x1 ;  /* 0x000000040000795c */ /* 0x000fe20000300000 */
.L_x_166:
[C-C-:B------:R-:W-:Y:S01]  /*80b0*/  IMAD R7, R6.reuse, 0x10000, R15.reuse ;  /* 0x0001000006077824 */ /* 0x140fe200078e020f */
[----:B------:R-:W-:Y:S01]  /*80c0*/  R2UR UR34, R21 ;  /* 0x00000000152272ca */ /* 0x000fe200000e0000 */
[----:B------:R-:W-:Y:S01]  /*80d0*/  IMAD R15, R6, 0x4000, R15 ;  /* 0x00004000060f7824 */ /* 0x000fe200078e020f */
[----:B------:R-:W-:Y:S01]  /*80e0*/  R2UR UR33, R14 ;  /* 0x000000000e2172ca */ /* 0x000fe200000e0000 */
[----:B------:R-:W-:Y:S01]  /*80f0*/  VIADD R4, R4, 0xffffffff ;  /* 0xffffffff04047836 */ /* 0x000fe20000000000 */
[----:B------:R-:W-:Y:S01]  /*8100*/  R2UR UR24, R7 ;  /* 0x00000000071872ca */ /* 0x000fe200000e0000 */
[----:B------:R-:W-:Y:S01]  /*8110*/  UIADD3 UR6, UP0, UR22, 0xf0, URZ ;  /* 0x000000f016067890 */ /* 0x000fe2000ff1e03f */
[----:B------:R-:W-:Y:S01]  /*8120*/  R2UR UR8, R15 ;  /* 0x000000000f0872ca */ /* 0x000fe200000e0000 */
[----:B------:R-:W-:Y:S01]  /*8130*/  UIADD3 UR30, UP1, UR22, 0x1f0, URZ ;  /* 0x000001f0161e7890 */ /* 0x000fe2000ff3e03f */
[----:B------:R-:W-:Y:S01]  /*8140*/  R2UR UR36, R8 ;  /* 0x00000000082472ca */ /* 0x000fe200000e0000 */
[----:B------:R-:W-:Y:S01]  /*8150*/  UIADD3.X UR7, URZ, UR23, URZ, UP0, !UPT ;  /* 0x000000173f077290 */ /* 0x000fe200087fe43f */
[----:B------:R-:W-:Y:S01]  /*8160*/  R2UR UR35, R19 ;  /* 0x00000000132372ca */ /* 0x000fe200000e0000 */
[----:B------:R-:W-:Y:S01]  /*8170*/  UIADD3.X UR31, URZ, UR23, URZ, UP1, !UPT ;  /* 0x000000173f1f7290 */ /* 0x000fe20008ffe43f */
[----:B------:R-:W-:Y:S01]  /*8180*/  R2UR UR19, R20 ;  /* 0x00000000141372ca */ /* 0x000fe200000e0000 */
[----:B------:R-:W-:Y:S01]  /*8190*/  UIADD3 UR26, UR34, 0x20, URZ ;  /* 0x00000020221a7890 */ /* 0x000fe2000fffe03f */
[----:B------:R-:W-:Y:S01]  /*81a0*/  ISETP.GT.AND P3, PT, R4, 0x1, PT ;  /* 0x000000010400780c */ /* 0x000fe20003f64270 */
[----:B------:R-:W-:Y:S01]  /*81b0*/  VIADD R6, R6, 0x1 ;  /* 0x0000000106067836 */ /* 0x000fe20000000000 */
[----:B------:R-:W-:Y:S01]  /*81c0*/  UMOV UR14, 0x0 ;  /* 0x00000000000e7882 */ /* 0x000fe20000000000 */
[----:B------:R-:W-:Y:S01]  /*81d0*/  UIADD3 UR32, UR24, 0x100, URZ ;  /* 0x0000010018207890 */ /* 0x000fe2000fffe03f */
[----:B------:R-:W-:Y:S01]  /*81e0*/  VIADD R21, R21, 0x40 ;  /* 0x0000004015157836 */ /* 0x000fe20000000000 */
[----:B------:R-:W-:Y:S01]  /*81f0*/  UIADD3 UR24, UR24, 0x8100, URZ ;  /* 0x0000810018187890 */ /* 0x000fe2000fffe03f */
[----:B------:R-:W-:Y:S01]  /*8200*/  ISETP.NE.AND P1, PT, R6, 0x3, PT ;  /* 0x000000030600780c */ /* 0x000fe20003f25270 */
[----:B------:R-:W-:-:S02]  /*8210*/  UIADD3 UR16, UR8, 0x30100, URZ ;  /* 0x0003010008107890 */ /* 0x000fc4000fffe03f */
[----:B------:R-:W-:Y:S01]  /*8220*/  UIADD3 UR8, UR8, 0x32100, URZ ;  /* 0x0003210008087890 */ /* 0x000fe2000fffe03f */
[----:B------:R-:W-:Y:S01]  /*8230*/  SEL R14, RZ, 0x1, P1 ;  /* 0x00000001ff0e7807 */ /* 0x000fe20000800000 */
[----:B------:R-:W-:Y:S01]  /*8240*/  UMOV UR15, 0x10000000 ;  /* 0x10000000000f7882 */ /* 0x000fe20000000000 */
[----:B------:R-:W-:Y:S01]  /*8250*/  UMOV UR25, UR33 ;  /* 0x0000002100197c82 */ /* 0x000fe20008000000 */
[----:B------:R-:W-:Y:S01]  /*8260*/  UMOV UR28, UR36 ;  /* 0x00000024001c7c82 */ /* 0x000fe20008000000 */
[----:B------:R-:W-:Y:S01]  /*8270*/  UMOV UR27, UR35 ;  /* 0x00000023001b7c82 */ /* 0x000fe20008000000 */
[----:B------:R-:W-:Y:S01]  /*8280*/  UMOV UR17, UR33 ;  /* 0x0000002100117c82 */ /* 0x000fe20008000000 */
[----:B------:R-:W-:Y:S01]  /*8290*/  UMOV UR18, UR34 ;  /* 0x0000002200127c82 */ /* 0x000fe20008000000 */
[----:B------:R-:W-:Y:S01]  /*82a0*/  UMOV UR20, UR36 ;  /* 0x0000002400147c82 */ /* 0x000fe20008000000 */
[----:B------:R0:W-:Y:S01]  /*82b0*/  UTMALDG.3D [UR32], [UR6], desc[UR14] ;  /* 0x00000e20060075b4 */ /* 0x0001e20008011000 */
[----:B------:R-:W-:Y:S01]  /*82c0*/  UMOV UR9, UR33 ;  /* 0x0000002100097c82 */ /* 0x000fe20008000000 */
[----:B------:R-:W-:Y:S01]  /*82d0*/  UMOV UR11, UR19 ;  /* 0x00000013000b7c82 */ /* 0x000fe20008000000 */
[----:B------:R-:W-:Y:S01]  /*82e0*/  UMOV UR12, UR36 ;  /* 0x00000024000c7c82 */ /* 0x000fe20008000000 */
[----:B------:R-:W-:Y:S01]  /*82f0*/  UMOV UR10, UR26 ;  /* 0x0000001a000a7c82 */ /* 0x000fe20008000000 */
[----:B------:R-:W-:-:S02]  /*8300*/  LOP3.LUT R5, R5, R14, RZ, 0x3c, !PT ;  /* 0x0000000e05057212 */ /* 0x000fc400078e3cff */
[----:B------:R-:W-:Y:S01]  /*8310*/  SEL R6, R6, RZ, P1 ;  /* 0x000000ff06067207 */ /* 0x000fe20000800000 */
[----:B------:R0:W-:Y:S01]  /*8320*/  UTMALDG.3D [UR24], [UR6], desc[UR14] ;  /* 0x00000e18060075b4 */ /* 0x0001e20008011000 */
[----:B------:R0:W-:Y:S01]  /*8330*/  UTMALDG.3D [UR16], [UR30], desc[UR14] ;  /* 0x00000e101e0075b4 */ /* 0x0001e20008011000 */
[----:B------:R0:W-:Y:S02]  /*8340*/  UTMALDG.3D [UR8], [UR30], desc[UR14] ;  /* 0x00000e081e0075b4 */ /* 0x0001e40008011000 */
[----:B0-----:R-:W-:Y:S05]  /*8350*/  @P3 BRA `(.L_x_167) ;  /* 0xfffffffc00183947 */ /* 0x001fea000383ffff */
.L_x_163:
[----:B------:R-:W-:Y:S05]  /*8360*/  BSYNC B1 ;  /* 0x0000000000017941 */ /* 0x000fea0003800000 */
.L_x_162:
[----:B------:R-:W-:Y:S01]  /*8370*/  LOP3.LUT P3, RZ, R13, 0xff, RZ, 0xc0, !PT ;  /* 0x000000ff0dff7812 */ /* 0x000fe2000786c0ff */
[----:B------:R-:W-:Y:S01]  /*8380*/  IMAD.IADD R12, R3, 0x1, R12 ;  /* 0x00000001030c7824 */ /* 0x000fe200078e020c */
[----:B------:R-:W-:Y:S01]  /*8390*/  IADD3 R16, P4, R16, UR38, RZ ;  /* 0x0000002610107c10 */ /* 0x000fe2000ff9e0ff */
[----:B------:R-:W-:Y:S01]  /*83a0*/  ULDC.64 UR6, c[0x0][0x650] ;  /* 0x0001940000067ab9 */ /* 0x000fe20000000a00 */
[----:B------:R-:W-:Y:S01]  /*83b0*/  BSSY B1, `(.L_x_168) ;  /* 0x000006a000017945 */ /* 0x000fe20003800000 */
[----:B------:R-:W-:Y:S01]  /*83c0*/  IMAD.MOV.U32 R19, RZ, RZ, -0x1 ;  /* 0xffffffffff137424 */ /* 0x000fe200078e00ff */
[----:B------:R-:W-:Y:S01]  /*83d0*/  ISETP.GT.U32.AND P1, PT, R12, 0x2, PT ;  /* 0x000000020c00780c */ /* 0x000fe20003f24070 */
[----:B------:R-:W-:Y:S01]  /*83e0*/  IMAD.MOV.U32 R20, RZ, RZ, -0x1 ;  /* 0xffffffffff147424 */ /* 0x000fe200078e00ff */
[----:B------:R-:W-:Y:S01]  /*83f0*/  IADD3.X R17, R17, UR41, RZ, P4, !PT ;  /* 0x0000002911117c10 */ /* 0x000fe2000a7fe4ff */
[----:B------:R-:W-:Y:S01]  /*8400*/  IMAD.MOV.U32 R8, RZ, RZ, -0x1 ;  /* 0xffffffffff087424 */ /* 0x000fe200078e00ff */
[----:B------:R-:W-:-:S02]  /*8410*/  ISETP.LT.U32.AND P1, PT, R3, 0x3, P1 ;  /* 0x000000030300780c */ /* 0x000fc40000f21070 */
[----:B------:R-:W-:Y:S01]  /*8420*/  PRMT R13, RZ, 0x7610, R13 ;  /* 0x00007610ff0d7816 */ /* 0x000fe2000000000d */
[----:B------:R-:W0:Y:S01]  /*8430*/  @P3 S2R R5, SR_CgaCtaId ;  /* 0x0000000000053919 */ /* 0x000e220000008800 */
[----:B------:R-:W-:-:S04]  /*8440*/  @P3 MOV R4, 0x400 ;  /* 0x0000040000043802 */ /* 0x000fc80000000f00 */
[----:B0-----:R-:W-:Y:S01]  /*8450*/  @P3 LEA R6, R5, R4, 0x18 ;  /* 0x0000000405063211 */ /* 0x001fe200078ec0ff */
[----:B------:R-:W-:-:S03]  /*8460*/  IMAD.WIDE.U32 R4, R12, -0x55555555, RZ ;  /* 0xaaaaaaab0c047825 */ /* 0x000fc600078e00ff */
[----:B------:R0:W-:Y:S01]  /*8470*/  @P3 SYNCS.ARRIVE.TRANS64.A1T0 RZ, [R6+URZ+0x48], RZ ;  /* 0x000048ff06ff39a7 */ /* 0x0001e2000810003f */
[----:B------:R-:W-:Y:S02]  /*8480*/  ISETP.GE.U32.AND P3, PT, R3, 0x3, PT ;  /* 0x000000030300780c */ /* 0x000fe40003f66070 */
[----:B------:R-:W-:Y:S02]  /*8490*/  SHF.R.U32.HI R7, RZ, 0x1, R5 ;  /* 0x00000001ff077819 */ /* 0x000fe40000011605 */
[----:B------:R-:W-:Y:S02]  /*84a0*/  SEL R5, RZ, 0x1, !P1 ;  /* 0x00000001ff057807 */ /* 0x000fe40004800000 */
[----:B------:R-:W-:Y:S01]  /*84b0*/  ISETP.GE.U32.AND P1, PT, R16, UR6, PT ;  /* 0x0000000610007c0c */ /* 0x000fe2000bf26070 */
[----:B------:R-:W-:Y:S01]  /*84c0*/  IMAD R12, R7, -0x3, R12 ;  /* 0xfffffffd070c7824 */ /* 0x000fe200078e020c */
[----:B------:R-:W-:Y:S02]  /*84d0*/  LOP3.LUT R0, R0, R5, RZ, 0x3c, !PT ;  /* 0x0000000500007212 */ /* 0x000fe400078e3cff */
[----:B------:R-:W-:-:S02]  /*84e0*/  ISETP.GE.U32.AND.EX P1, PT, R17, UR7, PT, P1 ;  /* 0x0000000711007c0c */ /* 0x000fc4000bf26110 */
[----:B------:R-:W-:Y:S02]  /*84f0*/  PRMT R4, RZ, 0x7610, R4 ;  /* 0x00007610ff047816 */ /* 0x000fe40000000004 */
[----:B------:R-:W-:-:S09]  /*8500*/  @P3 LOP3.LUT R0, R0, 0x1, R7, 0x78, !PT ;  /* 0x0000000100003812 */ /* 0x000fd200078e7807 */
[----:B0-----:R-:W-:Y:S05]  /*8510*/  @P1 BRA `(.L_x_169) ;  /* 0x00000004004c1947 */ /* 0x001fea0003800000 */
[----:B------:R-:W-:Y:S01]  /*8520*/  ULDC.64 UR6, c[0x0][0x628] ;  /* 0x00018a0000067ab9 */ /* 0x000fe20000000a00 */
[----:B------:R-:W0:Y:S01]  /*8530*/  S2R R15, SR_CTAID.X ;  /* 0x00000000000f7919 */ /* 0x000e220000002500 */
[----:B------:R-:W-:Y:S01]  /*8540*/  ISETP.NE.U32.AND P1, PT, RZ, UR6, PT ;  /* 0x00000006ff007c0c */ /* 0x000fe2000bf25070 */
[----:B------:R-:W-:Y:S01]  /*8550*/  ULDC UR9, c[0x0][0x630] ;  /* 0x00018c0000097ab9 */ /* 0x000fe20000000800 */
[----:B------:R-:W-:Y:S01]  /*8560*/  IMAD.MOV.U32 R4, RZ, RZ, R16 ;  /* 0x000000ffff047224 */ /* 0x000fe200078e0010 */
[----:B------:R-:W1:Y:S01]  /*8570*/  S2R R14, SR_CTAID.Y ;  /* 0x00000000000e7919 */ /* 0x000e620000002600 */
[----:B------:R-:W-:Y:S01]  /*8580*/  ISETP.NE.AND.EX P1, PT, RZ, UR7, PT, P1 ;  /* 0x00000007ff007c0c */ /* 0x000fe2000bf25310 */
[----:B------:R-:W-:-:S12]  /*8590*/  IMAD.MOV.U32 R5, RZ, RZ, R17 ;  /* 0x000000ffff057224 */ /* 0x000fd800078e0011 */
[----:B------:R-:W-:Y:S05]  /*85a0*/  @!P1 BRA `(.L_x_170) ;  /* 0x0000000000289947 */ /* 0x000fea0003800000 */
[----:B------:R-:W-:Y:S02]  /*85b0*/  ULDC UR8, c[0x0][0x634] ;  /* 0x00018d0000087ab9 */ /* 0x000fe40000000800 */
[----:B------:R-:W-:-:S05]  /*85c0*/  IADD3 R9, P1, R16, UR8, RZ ;  /* 0x0000000810097c10 */ /* 0x000fca000ff3e0ff */
[----:B------:R-:W-:-:S04]  /*85d0*/  IMAD.X R19, RZ, RZ, R17, P1 ;  /* 0x000000ffff137224 */ /* 0x000fc800008e0611 */
[----:B------:R-:W-:-:S04]  /*85e0*/  IMAD.WIDE.U32 R6, R19, UR6, RZ ;  /* 0x0000000613067c25 */ /* 0x000fc8000f8e00ff */
[----:B------:R-:W-:-:S04]  /*85f0*/  IMAD.WIDE.U32 R6, P1, R9, UR7, R6 ;  /* 0x0000000709067c25 */ /* 0x000fc8000f820006 */
[----:B------:R-:W-:-:S04]  /*8600*/  IMAD.WIDE.U32 R8, R9, UR6, RZ ;  /* 0x0000000609087c25 */ /* 0x000fc8000f8e00ff */
[----:B------:R-:W-:Y:S01]  /*8610*/  IMAD.X R5, RZ, RZ, RZ, P1 ;  /* 0x000000ffff057224 */ /* 0x000fe200008e06ff */
[----:B------:R-:W-:Y:S01]  /*8620*/  IADD3 RZ, P1, R9, R6, RZ ;  /* 0x0000000609ff7210 */ /* 0x000fe20007f3e0ff */
[----:B------:R-:W-:-:S04]  /*8630*/  IMAD.MOV.U32 R4, RZ, RZ, R7 ;  /* 0x000000ffff047224 */ /* 0x000fc800078e0007 */
[----:B------:R-:W-:-:S08]  /*8640*/  IMAD.WIDE.U32.X R4, R19, UR7, R4, P1 ;  /* 0x0000000713047c25 */ /* 0x000fd000088e0404 */
.L_x_170:
[--C-:B------:R-:W-:Y:S01]  /*8650*/  SHF.R.U64 R8, R4, UR9, R5.reuse ;  /* 0x0000000904087c19 */ /* 0x100fe20008001205 */
[----:B------:R-:W-:Y:S01]  /*8660*/  ULDC.64 UR6, c[0x0][0x620] ;  /* 0x0001880000067ab9 */ /* 0x000fe20000000a00 */
[----:B------:R-:W-:Y:S01]  /*8670*/  SHF.R.U32.HI R4, RZ, UR9, R5 ;  /* 0x00000009ff047c19 */ /* 0x000fe20008011605 */
[----:B------:R-:W2:Y:S01]  /*8680*/  LDC R24, c[0x0][0x144] ;  /* 0x00005100ff187b82 */ /* 0x000ea20000000800 */
[----:B------:R-:W-:Y:S01]  /*8690*/  IADD3 R7, P1, RZ, -R8, RZ ;  /* 0x80000008ff077210 */ /* 0x000fe20007f3e0ff */
[----:B------:R-:W-:Y:S01]  /*86a0*/  ULDC.64 UR10, c[0x0][0x640] ;  /* 0x00019000000a7ab9 */ /* 0x000fe20000000a00 */
[----:B0-----:R-:W-:Y:S01]  /*86b0*/  I2FP.F32.U32 R9, R15 ;  /* 0x0000000f00097245 */ /* 0x001fe20000201000 */
[----:B------:R-:W-:Y:S02]  /*86c0*/  ULDC UR8, c[0x0][0x608] ;  /* 0x0001820000087ab9 */ /* 0x000fe40000000800 */
[----:B------:R-:W-:Y:S01]  /*86d0*/  IMAD.X R4, RZ, RZ, ~R4, P1 ;  /* 0x000000ffff047224 */ /* 0x000fe200008e0e04 */
[----:B------:R-:W-:Y:S01]  /*86e0*/  ISETP.NE.U32.AND P1, PT, RZ, UR10, PT ;  /* 0x0000000aff007c0c */ /* 0x000fe2000bf25070 */
[----:B------:R-:W0:Y:S02]  /*86f0*/  LDC R21, c[0x0][0x148] ;  /* 0x00005200ff157b82 */ /* 0x000e240000000800 */
[----:B------:R-:W-:Y:S01]  /*8700*/  IMAD R6, R4, UR6, RZ ;  /* 0x0000000604067c24 */ /* 0x000fe2000f8e02ff */
[----:B------:R-:W-:Y:S01]  /*8710*/  ISETP.NE.AND.EX P1, PT, RZ, UR11, PT, P1 ;  /* 0x0000000bff007c0c */ /* 0x000fe2000bf25310 */
[----:B------:R-:W-:Y:S01]  /*8720*/  IMAD.WIDE.U32 R4, R7, UR6, R16 ;  /* 0x0000000607047c25 */ /* 0x000fe2000f8e0010 */
[----:B------:R-:W-:-:S03]  /*8730*/  ULDC UR6, c[0x0][0x150] ;  /* 0x0000540000067ab9 */ /* 0x000fc60000000800 */
[----:B------:R-:W-:Y:S02]  /*8740*/  IMAD R7, R7, UR7, R6 ;  /* 0x0000000707077c24 */ /* 0x000fe4000f8e0206 */
[----:B------:R-:W-:Y:S01]  /*8750*/  FMUL R6, R9, UR6 ;  /* 0x0000000609067c20 */ /* 0x000fe20008400000 */
[----:B------:R-:W-:Y:S01]  /*8760*/  ULDC UR6, c[0x0][0x618] ;  /* 0x0001860000067ab9 */ /* 0x000fe20000000800 */
[----:B------:R-:W-:Y:S01]  /*8770*/  ULDC UR7, c[0x0][0x154] ;  /* 0x0000550000077ab9 */ /* 0x000fe20000000800 */
[----:B------:R-:W-:-:S03]  /*8780*/  IMAD.IADD R5, R5, 0x1, R7 ;  /* 0x0000000105057824 */ /* 0x000fc600078e0207 */
[----:B------:R-:W3:Y:S02]  /*8790*/  F2I.U32.TRUNC.NTZ R6, R6 ;  /* 0x0000000600067305 */ /* 0x000ee4000020f000 */
[----:B------:R-:W-:Y:S02]  /*87a0*/  SHF.R.U64 R9, R4, UR6, R5 ;  /* 0x0000000604097c19 */ /* 0x000fe40008001205 */
[----:B-1----:R-:W-:-:S05]  /*87b0*/  I2FP.F32.U32 R4, R14 ;  /* 0x0000000e00047245 */ /* 0x002fca0000201000 */
[----:B------:R-:W-:Y:S01]  /*87c0*/  FMUL R22, R4, UR7 ;  /* 0x0000000704167c20 */ /* 0x000fe20008400000 */
[----:B------:R-:W-:Y:S01]  /*87d0*/  SHF.R.U32.HI R4, RZ, UR6, R5 ;  /* 0x00000006ff047c19 */ /* 0x000fe20008011605 */
[----:B------:R-:W-:-:S03]  /*87e0*/  ULDC UR6, c[0x0][0x658] ;  /* 0x0001960000067ab9 */ /* 0x000fc60000000800 */
[--C-:B------:R-:W-:Y:S01]  /*87f0*/  SHF.R.U64 R20, R9, UR8, R4.reuse ;  /* 0x0000000809147c19 */ /* 0x100fe20008001204 */
[----:B------:R-:W1:Y:S01]  /*8800*/  F2I.U32.TRUNC.NTZ R22, R22 ;  /* 0x0000001600167305 */ /* 0x000e62000020f000 */
[----:B------:R-:W-:Y:S01]  /*8810*/  SHF.R.U32.HI R5, RZ, UR8, R4 ;  /* 0x00000008ff057c19 */ /* 0x000fe20008011604 */
[----:B---3--:R-:W-:-:S03]  /*8820*/  IMAD.MOV R6, RZ, RZ, -R6 ;  /* 0x000000ffff067224 */ /* 0x008fc600078e0a06 */
[----:B------:R-:W-:Y:S01]  /*8830*/  SHF.R.U64 R19, R20, UR6, R5 ;  /* 0x0000000614137c19 */ /* 0x000fe20008001205 */
[----:B--2---:R-:W-:Y:S01]  /*8840*/  IMAD R15, R24, R6, R15 ;  /* 0x00000006180f7224 */ /* 0x004fe200078e020f */
[----:B------:R-:W-:-:S03]  /*8850*/  SHF.R.U32.HI R23, RZ, UR6, R5 ;  /* 0x00000006ff177c19 */ /* 0x000fc60008011605 */
[----:B------:R-:W-:Y:S02]  /*8860*/  IMAD.MOV.U32 R4, RZ, RZ, R19 ;  /* 0x000000ffff047224 */ /* 0x000fe400078e0013 */
[----:B------:R-:W-:Y:S01]  /*8870*/  IMAD.MOV.U32 R5, RZ, RZ, R23 ;  /* 0x000000ffff057224 */ /* 0x000fe200078e0017 */
[----:B-1----:R-:W-:Y:S06]  /*8880*/  @!P1 BRA `(.L_x_171) ;  /* 0x0000000000289947 */ /* 0x002fec0003800000 */
[----:B------:R-:W-:Y:S02]  /*8890*/  ULDC UR6, c[0x0][0x64c] ;  /* 0x0001930000067ab9 */ /* 0x000fe40000000800 */
[----:B------:R-:W-:-:S05]  /*88a0*/  IADD3 R5, P1, R19, UR6, RZ ;  /* 0x0000000613057c10 */ /* 0x000fca000ff3e0ff */
[----:B------:R-:W-:-:S04]  /*88b0*/  IMAD.X R23, RZ, RZ, R23, P1 ;  /* 0x000000ffff177224 */ /* 0x000fc800008e0617 */
[----:B------:R-:W-:-:S04]  /*88c0*/  IMAD.WIDE.U32 R6, R23, UR10, RZ ;  /* 0x0000000a17067c25 */ /* 0x000fc8000f8e00ff */
[----:B------:R-:W-:-:S04]  /*88d0*/  IMAD.WIDE.U32 R6, P1, R5, UR11, R6 ;  /* 0x0000000b05067c25 */ /* 0x000fc8000f820006 */
[----:B------:R-:W-:-:S04]  /*88e0*/  IMAD.WIDE.U32 R4, R5, UR10, RZ ;  /* 0x0000000a05047c25 */ /* 0x000fc8000f8e00ff */
[----:B------:R-:W-:Y:S01]  /*88f0*/  IMAD.MOV.U32 R4, RZ, RZ, R7 ;  /* 0x000000ffff047224 */ /* 0x000fe200078e0007 */
[----:B------:R-:W-:Y:S01]  /*8900*/  IADD3 RZ, P3, R5, R6, RZ ;  /* 0x0000000605ff7210 */ /* 0x000fe20007f7e0ff */
[----:B------:R-:W-:-:S04]  /*8910*/  IMAD.X R5, RZ, RZ, RZ, P1 ;  /* 0x000000ffff057224 */ /* 0x000fc800008e06ff */
[----:B------:R-:W-:-:S08]  /*8920*/  IMAD.WIDE.U32.X R4, R23, UR11, R4, P3 ;  /* 0x0000000b17047c25 */ /* 0x000fd000098e0404 */
.L_x_171:
[----:B------:R-:W-:Y:S01]  /*8930*/  ISETP.NE.AND P1, PT, R2, 0x1, PT ;  /* 0x000000010200780c */ /* 0x000fe20003f25270 */
[----:B------:R-:W-:Y:S01]  /*8940*/  ULDC UR6, c[0x0][0x648] ;  /* 0x0001920000067ab9 */ /* 0x000fe20000000800 */
[----:B------:R-:W-:Y:S01]  /*8950*/  LOP3.LUT R20, R20, UR13, RZ, 0xc0, !PT ;  /* 0x0000000d14147c12 */ /* 0x000fe2000f8ec0ff */
[----:B------:R-:W-:Y:S01]  /*8960*/  IMAD.MOV R22, RZ, RZ, -R22 ;  /* 0x000000ffff167224 */ /* 0x000fe200078e0a16 */
[----:B------:R-:W-:Y:S01]  /*8970*/  SHF.R.U64 R5, R4, UR6, R5 ;  /* 0x0000000604057c19 */ /* 0x000fe20008001205 */
[----:B------:R-:W-:Y:S01]  /*8980*/  ULDC UR6, c[0x0][0x638] ;  /* 0x00018e0000067ab9 */ /* 0x000fe20000000800 */
[----:B------:R-:W-:Y:S01]  /*8990*/  LOP3.LUT R6, R9, UR4, RZ, 0xc0, !PT ;  /* 0x0000000409067c12 */ /* 0x000fe2000f8ec0ff */
[----:B------:R-:W-:Y:S02]  /*89a0*/  ULDC UR7, c[0x0][0x610] ;  /* 0x0001840000077ab9 */ /* 0x000fe40000000800 */
[----:B------:R-:W-:Y:S02]  /*89b0*/  IMAD.MOV R4, RZ, RZ, -R5 ;  /* 0x000000ffff047224 */ /* 0x000fe400078e0a05 */
[----:B------:R-:W-:-:S02]  /*89c0*/  IMAD R20, R5, UR5, R20 ;  /* 0x0000000505147c24 */ /* 0x000fc4000f8e0214 */
[----:B0-----:R-:W-:Y:S02]  /*89d0*/  @P1 IMAD R15, R21, R22, R14 ;  /* 0x00000016150f1224 */ /* 0x001fe400078e020e */
[----:B------:R-:W-:Y:S01]  /*89e0*/  IMAD R19, R4, UR6, R19 ;  /* 0x0000000604137c24 */ /* 0x000fe2000f8e0213 */
[----:B------:R-:W-:Y:S01]  /*89f0*/  ULDC UR6, c[0x0][0x600] ;  /* 0x0001800000067ab9 */ /* 0x000fe20000000800 */
[----:B------:R-:W-:Y:S02]  /*8a00*/  IMAD R15, R20, UR7, R15 ;  /* 0x00000007140f7c24 */ /* 0x000fe4000f8e020f */
[----:B------:R-:W-:Y:S02]  /*8a10*/  IMAD R6, R19, UR6, R6 ;  /* 0x0000000613067c24 */ /* 0x000fe4000f8e0206 */
[----:B------:R-:W-:-:S03]  /*8a20*/  IMAD.MOV.U32 R4, RZ, RZ, 0x1 ;  /* 0x00000001ff047424 */ /* 0x000fc600078e00ff */
[----:B------:R-:W-:Y:S02]  /*8a30*/  SEL R20, R6, R15, !P1 ;  /* 0x0000000f06147207 */ /* 0x000fe40004800000 */
[----:B------:R-:W-:-:S07]  /*8a40*/  SEL R19, R15, R6, !P1 ;  /* 0x000000060f137207 */ /* 0x000fce0004800000 */
.L_x_169:
[----:B------:R-:W-:Y:S05]  /*8a50*/  BSYNC B1 ;  /* 0x0000000000017941 */ /* 0x000fea0003800000 */
.L_x_168:
[----:B------:R-:W-:-:S13]  /*8a60*/  LOP3.LUT P1, RZ, R4, 0xff, RZ, 0xc0, !PT ;  /* 0x000000ff04ff7812 */ /* 0x000fda000782c0ff */
[----:B------:R-:W-:Y:S05]  /*8a70*/  @P1 BRA `(.L_x_172) ;  /* 0xfffffff4001c1947 */ /* 0x000fea000383ffff */
[----:B------:R-:W-:Y:S05]  /*8a80*/  BSYNC B0 ;  /* 0x0000000000007941 */ /* 0x000fea0003800000 */
.L_x_160:
[----:B------:R-:W-:-:S03]  /*8a90*/  UMOV UR6, 0xffffffff ;  /* 0xffffffff00067882 */ /* 0x000fc60000000000 */
[----:B------:R-:W-:Y:S05]  /*8aa0*/  BRA.DIV UR6, `(.L_x_173) ;  /* 0x0000000206f47947 */ /* 0x000fea000b800000 */
[----:B------:R-:W-:-:S13]  /*8ab0*/  ELECT P6, URZ, PT ;  /* 0x00000000003f782f */ /* 0x000fda00038c0000 */
.L_x_186:
[----:B------:R-:W-:Y:S04]  /*8ac0*/  BSSY B0, `(.L_x_174) ;  /* 0x0000022000007945 */ /* 0x000fe80003800000 */
[----:B------:R-:W-:Y:S05]  /*8ad0*/  @!P6 BRA `(.L_x_175) ;  /* 0x000000000080e947 */ /* 0x000fea0003800000 */
[----:B------:R-:W-:-:S04]  /*8ae0*/  LOP3.LUT R18, R18, 0x2, RZ, 0xfc, !PT ;  /* 0x0000000212127812 */ /* 0x000fc800078efcff */
[----:B------:R-:W-:-:S13]  /*8af0*/  ISETP.NE.AND P0, PT, R18, 0x3, PT ;  /* 0x000000031200780c */ /* 0x000fda0003f05270 */
[----:B------:R-:W-:Y:S05]  /*8b00*/  @!P0 BRA `(.L_x_176) ;  /* 0x0000000000048947 */ /* 0x000fea0003800000 */
[----:B------:R-:W-:Y:S01]  /*8b10*/  BPT.TRAP 0x1 ;  /* 0x000000040000795c */ /* 0x000fe20000300000 */
.L_x_176:
[----:B------:R-:W0:Y:S01]  /*8b20*/  S2R R3, SR_CgaCtaId ;  /* 0x0000000000037919 */ /* 0x000e220000008800 */
[----:B------:R-:W-:-:S04]  /*8b30*/  MOV R2, 0x400 ;  /* 0x0000040000027802 */ /* 0x000fc80000000f00 */
[----:B0-----:R-:W-:Y:S02]  /*8b40*/  LEA R3, R3, R2, 0x18 ;  /* 0x0000000203037211 */ /* 0x001fe400078ec0ff */
[----:B------:R-:W-:-:S03]  /*8b50*/  SHF.L.U32 R2, R0, 0x1f, RZ ;  /* 0x0000001f00027819 */ /* 0x000fc600000006ff */
[----:B------:R-:W-:-:S04]  /*8b60*/  VIADD R3, R3, 0x18 ;  /* 0x0000001803037836 */ /* 0x000fc80000000000 */
[C---:B------:R-:W-:Y:S02]  /*8b70*/  IMAD R7, R12.reuse, 0x8, R3 ;  /* 0x000000080c077824 */ /* 0x040fe400078e0203 */
[----:B------:R-:W-:Y:S02]  /*8b80*/  VIADD R12, R12, 0x1 ;  /* 0x000000010c0c7836 */ /* 0x000fe40000000000 */
[----:B------:R-:W0:Y:S03]  /*8b90*/  SYNCS.PHASECHK.TRANS64.TRYWAIT P0, [R7+URZ], R2 ;  /* 0x00000002070075a7 */ /* 0x000e26000800017f */
[----:B------:R-:W-:-:S04]  /*8ba0*/  ISETP.NE.AND P1, PT, R12, 0x3, PT ;  /* 0x000000030c00780c */ /* 0x000fc80003f25270 */
[----:B------:R-:W-:Y:S02]  /*8bb0*/  SEL R5, RZ, 0x1, P1 ;  /* 0x00000001ff057807 */ /* 0x000fe40000800000 */
[----:B------:R-:W-:Y:S02]  /*8bc0*/  SEL R12, R12, RZ, P1 ;  /* 0x000000ff0c0c7207 */ /* 0x000fe40000800000 */
[----:B------:R-:W-:-:S03]  /*8bd0*/  LOP3.LUT R5, R0, R5, RZ, 0x3c, !PT ;  /* 0x0000000500057212 */ /* 0x000fc600078e3cff */
[----:B------:R-:W-:Y:S01]  /*8be0*/  IMAD R9, R12, 0x8, R3 ;  /* 0x000000080c097824 */ /* 0x000fe200078e0203 */
[----:B------:R-:W-:Y:S01]  /*8bf0*/  SHF.L.U32 R4, R5, 0x1f, RZ ;  /* 0x0000001f05047819 */ /* 0x000fe200000006ff */
[----:B0-----:R-:W-:Y:S06]  /*8c00*/  @!P0 BRA `(.L_x_177) ;  /* 0x0000000000bc8947 */ /* 0x001fec0003800000 */
.L_x_187:
[----:B------:R-:W1:Y:S01]  /*8c10*/  SYNCS.PHASECHK.TRANS64.TRYWAIT P0, [R9+URZ], R4 ;  /* 0x00000004090075a7 */ /* 0x000e62000800017f */
[----:B------:R-:W-:-:S05]  /*8c20*/  VIADD R0, R12, 0x1 ;  /* 0x000000010c007836 */ /* 0x000fca0000000000 */
[----:B------:R-:W-:-:S04]  /*8c30*/  ISETP.NE.AND P1, PT, R0, 0x3, PT ;  /* 0x000000030000780c */ /* 0x000fc80003f25270 */
[----:B0-----:R-:W-:Y:S02]  /*8c40*/  SEL R2, RZ, 0x1, P1 ;  /* 0x00000001ff027807 */ /* 0x001fe40000800000 */
[----:B------:R-:W-:Y:S02]  /*8c50*/  SEL R0, R0, RZ, P1 ;  /* 0x000000ff00007207 */ /* 0x000fe40000800000 */
[----:B------:R-:W-:Y:S01]  /*8c60*/  LOP3.LUT R2, R5, R2, RZ, 0x3c, !PT ;  /* 0x0000000205027212 */ /* 0x000fe200078e3cff */
[----:B-1----:R-:W-:Y:S06]  /*8c70*/  @!P0 BRA `(.L_x_178) ;  /* 0x0000000000b48947 */ /* 0x002fec0003800000 */
.L_x_188:
[----:B------:R-:W-:Y:S01]  /*8c80*/  IMAD R3, R0, 0x8, R3 ;  /* 0x0000000800037824 */ /* 0x000fe200078e0203 */
[----:B------:R-:W-:-:S07]  /*8c90*/  SHF.L.U32 R0, R2, 0x1f, RZ ;  /* 0x0000001f02007819 */ /* 0x000fce00000006ff */
.L_x_179:
[----:B-1----:R1:W2:Y:S02]  /*8ca0*/  SYNCS.PHASECHK.TRANS64.TRYWAIT P0, [R3+URZ], R0 ;  /* 0x00000000030075a7 */ /* 0x0022a4000800017f */
[----:B--2---:R-:W-:Y:S05]  /*8cb0*/  @!P0 NANOSLEEP.SYNCS 0x989680 ;  /* 0x009896800000895d */ /* 0x004fea0003900000 */
[----:B------:R-:W2:Y:S02]  /*8cc0*/  @!P0 SYNCS.PHASECHK.TRANS64 P0, [R3+URZ], R0 ;  /* 0x00000000030085a7 */ /* 0x000ea4000800007f */
[----:B--2---:R-:W-:Y:S05]  /*8cd0*/  @!P0 BRA `(.L_x_179) ;  /* 0xfffffffc00f08947 */ /* 0x004fea000383ffff */
.L_x_175:
[----:B------:R-:W-:Y:S05]  /*8ce0*/  BSYNC B0 ;  /* 0x0000000000007941 */ /* 0x000fea0003800000 */
.L_x_174:
[----:B------:R-:W-:Y:S05]  /*8cf0*/  EXIT ;  /* 0x000000000000794d */ /* 0x000fea0003800000 */
.L_x_17:
[----:B-1----:R1:W2:Y:S02]  /*8d00*/  SYNCS.PHASECHK.TRANS64.TRYWAIT P1, [R3+URZ], R0 ;  /* 0x00000000030075a7 */ /* 0x0022a4000802017f */
[----:B--2---:R-:W-:Y:S05]  /*8d10*/  @!P1 NANOSLEEP.SYNCS 0x989680 ;  /* 0x009896800000995d */ /* 0x004fea0003900000 */
[----:B------:R-:W2:Y:S02]  /*8d20*/  @!P1 SYNCS.PHASECHK.TRANS64 P1, [R3+URZ], R0 ;  /* 0x00000000030095a7 */ /* 0x000ea4000802007f */
[----:B--2---:R-:W-:Y:S05]  /*8d30*/  @!P1 BRA `(.L_x_17) ;  /* 0xfffffffc00f09947 */ /* 0x004fea000383ffff */
[----:B------:R-:W-:Y:S05]  /*8d40*/  BRA `(.L_x_16) ;  /* 0xffffff8400e07947 */ /* 0x000fea000383ffff */
.L_x_22:
[----:B-1----:R-:W-:-:S04]  /*8d50*/  IMAD.U32 R4, RZ, RZ, UR4 ;  /* 0x00000004ff047e24 */ /* 0x002fc8000f8e00ff */
[----:B------:R1:W2:Y:S03]  /*8d60*/  SYNCS.PHASECHK.TRANS64.TRYWAIT P1, [R4+URZ], R3 ;  /* 0x00000003040075a7 */ /* 0x0002a6000802017f */
[----:B--2---:R-:W-:Y:S05]  /*8d70*/  @!P1 NANOSLEEP.SYNCS 0x989680 ;  /* 0x009896800000995d */ /* 0x004fea0003900000 */
[----:B------:R-:W2:Y:S02]  /*8d80*/  @!P1 SYNCS.PHASECHK.TRANS64 P1, [R4+URZ], R3 ;  /* 0x00000003040095a7 */ /* 0x000ea4000802007f */
[----:B--2---:R-:W-:Y:S05]  /*8d90*/  @!P1 BRA `(.L_x_22) ;  /* 0xfffffffc00ec9947 */ /* 0x004fea000383ffff */
[----:B------:R-:W-:Y:S05]  /*8da0*/  BRA `(.L_x_21) ;  /* 0xffffff8c00e47947 */ /* 0x000fea000383ffff */
.L_x_161:
[----:B------:R-:W-:Y:S01]  /*8db0*/  BSSY B1, `(.L_x_180) ;  /* 0x0000006000017945 */ /* 0x000fe20003800000 */
[----:B------:R-:W-:-:S07]  /*8dc0*/  IMAD.MOV.U32 R15, RZ, RZ, -0x1 ;  /* 0xffffffffff0f7424 */ /* 0x000fce00078e00ff */
[----:B------:R-:W-:Y:S05]  /*8dd0*/  WARPSYNC.COLLECTIVE R15, `(.L_x_181) ;  /* 0x000000000f0c7348 */ /* 0x000fea0003c00000 */
[----:B------:R-:W-:Y:S02]  /*8de0*/  ELECT P6, UR62, PT ;  /* 0x00000000003e782f */ /* 0x000fe400038c0000 */
[----:B------:R-:W-:Y:S01]  /*8df0*/  MOV R14, UR62 ;  /* 0x0000003e000e7c02 */ /* 0x000fe20008000f00 */
[----:B------:R-:W-:Y:S10]  /*8e00*/  ENDCOLLECTIVE ;  /* 0x000000000000791b */ /* 0x000ff40003800000 */
.L_x_181:
[----:B------:R-:W-:Y:S05]  /*8e10*/  BSYNC B1 ;  /* 0x0000000000017941 */ /* 0x000fea0003800000 */
.L_x_180:
[----:B------:R-:W-:Y:S05]  /*8e20*/  BRA `(.L_x_182) ;  /* 0xfffffff0003c7947 */ /* 0x000fea000383ffff */
.L_x_164:
[----:B0-----:R0:W1:Y:S02]  /*8e30*/  SYNCS.PHASECHK.TRANS64.TRYWAIT P1, [R14+URZ+0x18], R7 ;  /* 0x000018070e0075a7 */ /* 0x001064000802017f */
[----:B-1----:R-:W-:Y:S05]  /*8e40*/  @!P1 NANOSLEEP.SYNCS 0x989680 ;  /* 0x009896800000995d */ /* 0x002fea0003900000 */
[----:B------:R-:W1:Y:S02]  /*8e50*/  @!P1 SYNCS.PHASECHK.TRANS64 P1, [R14+URZ+0x18], R7 ;  /* 0x000018070e0095a7 */ /* 0x000e64000802007f */
[----:B-1----:R-:W-:Y:S05]  /*8e60*/  @!P1 BRA `(.L_x_164) ;  /* 0xfffffffc00f09947 */ /* 0x002fea000383ffff */
[----:B------:R-:W-:Y:S05]  /*8e70*/  BRA `(.L_x_183) ;  /* 0xfffffff000707947 */ /* 0x000fea000383ffff */
.L_x_173:
[----:B------:R-:W-:Y:S01]  /*8e80*/  BSSY B0, `(.L_x_184) ;  /* 0x0000006000007945 */ /* 0x000fe20003800000 */
[----:B------:R-:W-:-:S07]  /*8e90*/  IMAD.MOV.U32 R15, RZ, RZ, -0x1 ;  /* 0xffffffffff0f7424 */ /* 0x000fce00078e00ff */
[----:B------:R-:W-:Y:S05]  /*8ea0*/  WARPSYNC.COLLECTIVE R15, `(.L_x_185) ;  /* 0x000000000f0c7348 */ /* 0x000fea0003c00000 */
[----:B------:R-:W-:Y:S02]  /*8eb0*/  ELECT P6, UR62, PT ;  /* 0x00000000003e782f */ /* 0x000fe400038c0000 */
[----:B------:R-:W-:Y:S01]  /*8ec0*/  MOV R14, UR62 ;  /* 0x0000003e000e7c02 */ /* 0x000fe20008000f00 */
[----:B------:R-:W-:Y:S10]  /*8ed0*/  ENDCOLLECTIVE ;  /* 0x000000000000791b */ /* 0x000ff40003800000 */
.L_x_185:
[----:B------:R-:W-:Y:S05]  /*8ee0*/  BSYNC B0 ;  /* 0x0000000000007941 */ /* 0x000fea0003800000 */
.L_x_184:
[----:B------:R-:W-:Y:S05]  /*8ef0*/  BRA `(.L_x_186) ;  /* 0xfffffff800f07947 */ /* 0x000fea000383ffff */
.L_x_177:
[----:B0-----:R0:W1:Y:S02]  /*8f00*/  SYNCS.PHASECHK.TRANS64.TRYWAIT P0, [R7+URZ], R2 ;  /* 0x00000002070075a7 */ /* 0x001064000800017f */
[----:B-1----:R-:W-:Y:S05]  /*8f10*/  @!P0 NANOSLEEP.SYNCS 0x989680 ;  /* 0x009896800000895d */ /* 0x002fea0003900000 */
[----:B------:R-:W1:Y:S02]  /*8f20*/  @!P0 SYNCS.PHASECHK.TRANS64 P0, [R7+URZ], R2 ;  /* 0x00000002070085a7 */ /* 0x000e64000800007f */
[----:B-1----:R-:W-:Y:S05]  /*8f30*/  @!P0 BRA `(.L_x_177) ;  /* 0xfffffffc00f08947 */ /* 0x002fea000383ffff */
[----:B------:R-:W-:Y:S05]  /*8f40*/  BRA `(.L_x_187) ;  /* 0xfffffffc00307947 */ /* 0x000fea000383ffff */
.L_x_178:
[----:B0-----:R0:W1:Y:S02]  /*8f50*/  SYNCS.PHASECHK.TRANS64.TRYWAIT P0, [R9+URZ], R4 ;  /* 0x00000004090075a7 */ /* 0x001064000800017f */
[----:B-1----:R-:W-:Y:S05]  /*8f60*/  @!P0 NANOSLEEP.SYNCS 0x989680 ;  /* 0x009896800000895d */ /* 0x002fea0003900000 */
[----:B------:R-:W1:Y:S02]  /*8f70*/  @!P0 SYNCS.PHASECHK.TRANS64 P0, [R9+URZ], R4 ;  /* 0x00000004090085a7 */ /* 0x000e64000800007f */
[----:B-1----:R-:W-:Y:S05]  /*8f80*/  @!P0 BRA `(.L_x_178) ;  /* 0xfffffffc00f08947 */ /* 0x002fea000383ffff */
[----:B------:R-:W-:Y:S05]  /*8f90*/  BRA `(.L_x_188) ;  /* 0xfffffffc00387947 */ /* 0x000fea000383ffff */
.L_x_189:
[----:B------:R-:W-:-:S00]  /*8fa0*/  BRA `(.L_x_189) ;  /* 0xfffffffc00fc7947 */ /* 0x000fc0000383ffff */
[----:B------:R-:W-:-:S00]  /*8fb0*/  NOP ;  /* 0x0000000000007918 */ /* 0x000fc00000000000 */
        /* <DEDUP_REMOVED lines=12> */
.L_x_190:


//--------------------- .nv.global.init           --------------------------
	.section	.nv.global.init,"aw",@progbits
.nv.global.init:
	.type		$str$22,@object
	.size		$str$22,($str$23 - $str$22)
$str$22:
        /*0000*/ 	.byte	0x6b, 0x5f, 0x74, 0x69, 0x6c, 0x65, 0x5f, 0x63, 0x6f, 0x75, 0x6e, 0x74, 0x20, 0x3e, 0x3d, 0x20
        /*0010*/ 	.byte	0x31, 0x00
	.type		$str$23,@object
	.size		$str$23,(__unnamed_1 - $str$23)
$str$23:
        /*0012*/ 	.byte	0x2f, 0x74, 0x6d, 0x70, 0x2f, 0x63, 0x75, 0x74, 0x6c, 0x61, 0x73, 0x73, 0x5f, 0x73, 0x77, 0x65
        /*0022*/ 	.byte	0x65, 0x70, 0x5f, 0x73, 0x72, 0x63, 0x2f, 0x69, 0x6e, 0x63, 0x6c, 0x75, 0x64, 0x65, 0x2f, 0x63
        /*0032*/ 	.byte	0x75, 0x74, 0x6c, 0x61, 0x73, 0x73, 0x2f, 0x67, 0x65, 0x6d, 0x6d, 0x2f, 0x63, 0x6f, 0x6c, 0x6c
        /*0042*/ 	.byte	0x65, 0x63, 0x74, 0x69, 0x76, 0x65, 0x2f, 0x73, 0x6d, 0x39, 0x30, 0x5f, 0x6d, 0x6d, 0x61, 0x5f
        /*0052*/ 	.byte	0x74, 0x6d, 0x61, 0x5f, 0x67, 0x6d, 0x6d, 0x61, 0x5f, 0x73, 0x73, 0x5f, 0x77, 0x61, 0x72, 0x70
        /*0062*/ 	.byte	0x73, 0x70, 0x65, 0x63, 0x69, 0x61, 0x6c, 0x69, 0x7a, 0x65, 0x64, 0x2e, 0x68, 0x70, 0x70, 0x00
	.type		__unnamed_1,@object
	.size		__unnamed_1,(.L_0 - __unnamed_1)
__unnamed_1:
        /*0072*/ 	.byte	0x76, 0x6f, 0x69, 0x64, 0x20, 0x63, 0x75, 0x74, 0x6c, 0x61, 0x73, 0x73, 0x3a, 0x3a, 0x67, 0x65
        /* <DEDUP_REMOVED lines=176> */
        /*0b82*/ 	.byte	0x65, 0x3a, 0x3a, 0x69, 0x64, 0x65, 0x6e, 0x74, 0x69, 0x74, 0x79, 0x5d, 0x00
.L_0:


//--------------------- .nv.shared._ZN7cutlass13device_kernelINS_4gemm6kernel13GemmUniversalIN4cute5tupleIJiiiiEEENS1_10collective13CollectiveMmaINS1_34MainloopSm90TmaGmmaWarpSpecializedILi3ENS5_IJNS4_1CILi1EEESB_SB_EEENS1_35KernelTmaWarpSpecializedCooperativeEEENS5_IJNSA_ILi256EEENSA_ILi64EEESG_EEENS_10tfloat32_tENS5_IJlSB_lEEESI_SJ_NS4_8TiledMMAINS4_8MMA_AtomIJNS4_4SM904GMMA29MMA_64x64x8_F32TF32TF32_SS_TNILNSN_7ScaleInE1ELSP_1EEEEEENS4_6LayoutINS5_IJNSA_ILi2EEESB_SB_EEENS5_IJSB_NSA_ILi0EEESV_EEEEENS5_IJNS4_10UnderscoreESY_SY_EEEEENS4_13SM90_TMA_LOADENS4_14ComposedLayoutINS4_7SwizzleILi3ELi4ELi3EEENS4_18smem_ptr_flag_bitsILi32EEENSS_INS5_IJNSA_ILi8EEENSA_ILi32EEEEEENS5_IJS18_SB_EEEEEEEvNS4_8identityES11_S1C_vS1D_EENS_8epilogue10collective6detail29Sm90TmaWarpSpecializedAdapterINS1G_15DefaultEpilogueISI_SJ_SJ_NS1F_6thread17LinearCombinationISI_Li1EffLNS1K_9ScaleType4KindE0ELNS_15FloatRoundStyleE2ESI_EENS1_15EpilogueDefaultEEEEEvvEEEEvNT_6ParamsE --------------------------
	.section	.nv.shared._ZN7cutlass13device_kernelINS_4gemm6kernel13GemmUniversalIN4cute5tupleIJiiiiEEENS1_10collective13CollectiveMmaINS1_34MainloopSm90TmaGmmaWarpSpecializedILi3ENS5_IJNS4_1CILi1EEESB_SB_EEENS1_35KernelTmaWarpSpecializedCooperativeEEENS5_IJNSA_ILi256EEENSA_ILi64EEESG_EEENS_10tfloat32_tENS5_IJlSB_lEEESI_SJ_NS4_8TiledMMAINS4_8MMA_AtomIJNS4_4SM904GMMA29MMA_64x64x8_F32TF32TF32_SS_TNILNSN_7ScaleInE1ELSP_1EEEEEENS4_6LayoutINS5_IJNSA_ILi2EEESB_SB_EEENS5_IJSB_NSA_ILi0EEESV_EEEEENS5_IJNS4_10UnderscoreESY_SY_EEEEENS4_13SM90_TMA_LOADENS4_14ComposedLayoutINS4_7SwizzleILi3ELi4ELi3EEENS4_18smem_ptr_flag_bitsILi32EEENSS_INS5_IJNSA_ILi8EEENSA_ILi32EEEEEENS5_IJS18_SB_EEEEEEEvNS4_8identityES11_S1C_vS1D_EENS_8epilogue10collective6detail29Sm90TmaWarpSpecializedAdapterINS1G_15DefaultEpilogueISI_SJ_SJ_NS1F_6thread17LinearCombinationISI_Li1EffLNS1K_9ScaleType4KindE0ELNS_15FloatRoundStyleE2ESI_EENS1_15EpilogueDefaultEEEEEvvEEEEvNT_6ParamsE,"aw",@nobits
	.sectionflags	@""
	.align	16
	.zero		1024


//--------------------- .nv.shared.reserved.0     --------------------------
	.section	.nv.shared.reserved.0,"aw",@nobits
	.weak		__nv_reservedSMEM_offset_0_alias
	.size		__nv_reservedSMEM_offset_0_alias, 0, 0
	.other		__nv_reservedSMEM_offset_0_alias,@"STO_CUDA_RESERVED_SHARED STV_DEFAULT"
__nv_reservedSMEM_offset_0_alias:
	.zero		0


//--------------------- .nv.global                --------------------------
	.section	.nv.global,"aw",@nobits
.nv.global:
	.type		_ZN39_INTERNAL_3b051e1e_4_k_cu_30ae31a6_62264cute1_E,@object
	.size		_ZN39_INTERNAL_3b051e1e_4_k_cu_30ae31a6_62264cute1_E,(_ZN39_INTERNAL_3b051e1e_4_k_cu_30ae31a6_62264cuda3std3__45__cpo6cbeginE - _ZN39_INTERNAL_3b051e1e_4_k_cu_30ae31a6_62264cute1_E)
_ZN39_INTERNAL_3b051e1e_4_k_cu_30ae31a6_62264cute1_E:
	.zero		1
	.type		_ZN39_INTERNAL_3b051e1e_4_k_cu_30ae31a6_62264cuda3std3__45__cpo6cbeginE,@object
	.size		_ZN39_INTERNAL_3b051e1e_4_k_cu_30ae31a6_62264cuda3std3__45__cpo6cbeginE,(_ZN39_INTERNAL_3b051e1e_4_k_cu_30ae31a6_62264cuda3std3__48in_placeE - _ZN39_INTERNAL_3b051e1e_4_k_cu_30ae31a6_62264cuda3std3__45__cpo6cbeginE)
_ZN39_INTERNAL_3b051e1e_4_k_cu_30ae31a6_62264cuda3std3__45__cpo6cbeginE:
	.zero		1
	.type		_ZN39_INTERNAL_3b051e1e_4_k_cu_30ae31a6_62264cuda3std3__48in_placeE,@object
	.size		_ZN39_INTERNAL_3b051e1e_4_k_cu_30ae31a6_62264cuda3std3__48in_placeE,(_ZN39_INTERNAL_3b051e1e_4_k_cu_30ae31a6_62264cuda3std6ranges3__45__cpo9iter_moveE - _ZN39_INTERNAL_3b051e1e_4_k_cu_30ae31a6_62264cuda3std3__48in_placeE)
_ZN39_INTERNAL_3b051e1e_4_k_cu_30ae31a6_62264cuda3std3__48in_placeE:
	.zero		1
	.type		_ZN39_INTERNAL_3b051e1e_4_k_cu_30ae31a6_62264cuda3std6ranges3__45__cpo9iter_moveE,@object
	.size		_ZN39_INTERNAL_3b051e1e_4_k_cu_30ae31a6_62264cuda3std6ranges3__45__cpo9iter_moveE,(_ZN39_INTERNAL_3b051e1e_4_k_cu_30ae31a6_62264cuda3std3__45__cpo5beginE - _ZN39_INTERNAL_3b051e1e_4_k_cu_30ae31a6_62264cuda3std6ranges3__45__cpo9iter_moveE)
_ZN39_INTERNAL_3b051e1e_4_k_cu_30ae31a6_62264cuda3std6ranges3__45__cpo9iter_moveE:
	.zero		1
	.type		_ZN39_INTERNAL_3b051e1e_4_k_cu_30ae31a6_62264cuda3std3__45__cpo5beginE,@object
	.size		_ZN39_INTERNAL_3b051e1e_4_k_cu_30ae31a6_62264cuda3std3__45__cpo5beginE,(_ZN39_INTERNAL_3b051e1e_4_k_cu_30ae31a6_62264cuda3std3__441_GLOBAL__N__3b051e1e_4_k_cu_30ae31a6_62266ignoreE - _ZN39_INTERNAL_3b051e1e_4_k_cu_30ae31a6_62264cuda3std3__45__cpo5beginE)
_ZN39_INTERNAL_3b051e1e_4_k_cu_30ae31a6_62264cuda3std3__45__cpo5beginE:
	.zero		1
	.type		_ZN39_INTERNAL_3b051e1e_4_k_cu_30ae31a6_62264cuda3std3__441_GLOBAL__N__3b051e1e_4_k_cu_30ae31a6_62266ignoreE,@object
	.size		_ZN39_INTERNAL_3b051e1e_4_k_cu_30ae31a6_62264cuda3std3__441_GLOBAL__N__3b051e1e_4_k_cu_30ae31a6_62266ignoreE,(_ZN39_INTERNAL_3b051e1e_4_k_cu_30ae31a6_62264cute7productE - _ZN39_INTERNAL_3b051e1e_4_k_cu_30ae31a6_62264cuda3std3__441_GLOBAL__N__3b051e1e_4_k_cu_30ae31a6_62266ignoreE)
_ZN39_INTERNAL_3b051e1e_4_k_cu_30ae31a6_62264cuda3std3__441_GLOBAL__N__3b051e1e_4_k_cu_30ae31a6_62266ignoreE:
	.zero		1
	.type		_ZN39_INTERNAL_3b051e1e_4_k_cu_30ae31a6_62264cute7productE,@object
	.size		_ZN39_INTERNAL_3b051e1e_4_k_cu_30ae31a6_62264cute7productE,(_ZN39_INTERNAL_3b051e1e_4_k_cu_30ae31a6_62264cuda3std3__45__cpo3endE - _ZN39_INTERNAL_3b051e1e_4_k_cu_30ae31a6_62264cute7productE)
_ZN39_INTERNAL_3b051e1e_4_k_cu_30ae31a6_62264cute7productE:
	.zero		1
	.type		_ZN39_INTERNAL_3b051e1e_4_k_cu_30ae31a6_62264cuda3std3__45__cpo3endE,@object
	.size		_ZN39_INTERNAL_3b051e1e_4_k_cu_30ae31a6_62264cuda3std3__45__cpo3endE,(_ZN39_INTERNAL_3b051e1e_4_k_cu_30ae31a6_62264cuda3std3__419piecewise_constructE - _ZN39_INTERNAL_3b051e1e_4_k_cu_30ae31a6_62264cuda3std3__45__cpo3endE)
_ZN39_INTERNAL_3b051e1e_4_k_cu_30ae31a6_62264cuda3std3__45__cpo3endE:
	.zero		1
	.type		_ZN39_INTERNAL_3b051e1e_4_k_cu_30ae31a6_62264cuda3std3__419piecewise_constructE,@object
	.size		_ZN39_INTERNAL_3b051e1e_4_k_cu_30ae31a6_62264cuda3std3__419piecewise_constructE,(_ZN39_INTERNAL_3b051e1e_4_k_cu_30ae31a6_62264cuda3std3__45__cpo4cendE - _ZN39_INTERNAL_3b051e1e_4_k_cu_30ae31a6_62264cuda3std3__419piecewise_constructE)
_ZN39_INTERNAL_3b051e1e_4_k_cu_30ae31a6_62264cuda3std3__419piecewise_constructE:
	.zero		1
	.type		_ZN39_INTERNAL_3b051e1e_4_k_cu_30ae31a6_62264cuda3std3__45__cpo4cendE,@object
	.size		_ZN39_INTERNAL_3b051e1e_4_k_cu_30ae31a6_62264cuda3std3__45__cpo4cendE,(_ZN39_INTERNAL_3b051e1e_4_k_cu_30ae31a6_62264cuda3std6ranges3__45__cpo4swapE - _ZN39_INTERNAL_3b051e1e_4_k_cu_30ae31a6_62264cuda3std3__45__cpo4cendE)
_ZN39_INTERNAL_3b051e1e_4_k_cu_30ae31a6_62264cuda3std3__45__cpo4cendE:
	.zero		1
	.type		_ZN39_INTERNAL_3b051e1e_4_k_cu_30ae31a6_62264cuda3std6ranges3__45__cpo4swapE,@object
	.size		_ZN39_INTERNAL_3b051e1e_4_k_cu_30ae31a6_62264cuda3std6ranges3__45__cpo4swapE,(.L_8 - _ZN39_INTERNAL_3b051e1e_4_k_cu_30ae31a6_62264cuda3std6ranges3__45__cpo4swapE)
_ZN39_INTERNAL_3b051e1e_4_k_cu_30ae31a6_62264cuda3std6ranges3__45__cpo4swapE:
	.zero		1
.L_8:


//--------------------- .nv.constant0._ZN7cutlass13device_kernelINS_4gemm6kernel13GemmUniversalIN4cute5tupleIJiiiiEEENS1_10collective13CollectiveMmaINS1_34MainloopSm90TmaGmmaWarpSpecializedILi3ENS5_IJNS4_1CILi1EEESB_SB_EEENS1_35KernelTmaWarpSpecializedCooperativeEEENS5_IJNSA_ILi256EEENSA_ILi64EEESG_EEENS_10tfloat32_tENS5_IJlSB_lEEESI_SJ_NS4_8TiledMMAINS4_8MMA_AtomIJNS4_4SM904GMMA29MMA_64x64x8_F32TF32TF32_SS_TNILNSN_7ScaleInE1ELSP_1EEEEEENS4_6LayoutINS5_IJNSA_ILi2EEESB_SB_EEENS5_IJSB_NSA_ILi0EEESV_EEEEENS5_IJNS4_10UnderscoreESY_SY_EEEEENS4_13SM90_TMA_LOADENS4_14ComposedLayoutINS4_7SwizzleILi3ELi4ELi3EEENS4_18smem_ptr_flag_bitsILi32EEENSS_INS5_IJNSA_ILi8EEENSA_ILi32EEEEEENS5_IJS18_SB_EEEEEEEvNS4_8identityES11_S1C_vS1D_EENS_8epilogue10collective6detail29Sm90TmaWarpSpecializedAdapterINS1G_15DefaultEpilogueISI_SJ_SJ_NS1F_6thread17LinearCombinationISI_Li1EffLNS1K_9ScaleType4KindE0ELNS_15FloatRoundStyleE2ESI_EENS1_15EpilogueDefaultEEEEEvvEEEEvNT_6ParamsE --------------------------
	.section	.nv.constant0._ZN7cutlass13device_kernelINS_4gemm6kernel13GemmUniversalIN4cute5tupleIJiiiiEEENS1_10collective13CollectiveMmaINS1_34MainloopSm90TmaGmmaWarpSpecializedILi3ENS5_IJNS4_1CILi1EEESB_SB_EEENS1_35KernelTmaWarpSpecializedCooperativeEEENS5_IJNSA_ILi256EEENSA_ILi64EEESG_EEENS_10tfloat32_tENS5_IJlSB_lEEESI_SJ_NS4_8TiledMMAINS4_8MMA_AtomIJNS4_4SM904GMMA29MMA_64x64x8_F32TF32TF32_SS_TNILNSN_7ScaleInE1ELSP_1EEEEEENS4_6LayoutINS5_IJNSA_ILi2EEESB_SB_EEENS5_IJSB_NSA_ILi0EEESV_EEEEENS5_IJNS4_10UnderscoreESY_SY_EEEEENS4_13SM90_TMA_LOADENS4_14ComposedLayoutINS4_7SwizzleILi3ELi4ELi3EEENS4_18smem_ptr_flag_bitsILi32EEENSS_INS5_IJNSA_ILi8EEENSA_ILi32EEEEEENS5_IJS18_SB_EEEEEEEvNS4_8identityES11_S1C_vS1D_EENS_8epilogue10collective6detail29Sm90TmaWarpSpecializedAdapterINS1G_15DefaultEpilogueISI_SJ_SJ_NS1F_6thread17LinearCombinationISI_Li1EffLNS1K_9ScaleType4KindE0ELNS_15FloatRoundStyleE2ESI_EENS1_15EpilogueDefaultEEEEEvvEEEEvNT_6ParamsE,"a",@progbits
	.sectionflags	@""
	.align	4
.nv.constant0._ZN7cutlass13device_kernelINS_4gemm6kernel13GemmUniversalIN4cute5tupleIJiiiiEEENS1_10collective13CollectiveMmaINS1_34MainloopSm90TmaGmmaWarpSpecializedILi3ENS5_IJNS4_1CILi1EEESB_SB_EEENS1_35KernelTmaWarpSpecializedCooperativeEEENS5_IJNSA_ILi256EEENSA_ILi64EEESG_EEENS_10tfloat32_tENS5_IJlSB_lEEESI_SJ_NS4_8TiledMMAINS4_8MMA_AtomIJNS4_4SM904GMMA29MMA_64x64x8_F32TF32TF32_SS_TNILNSN_7ScaleInE1ELSP_1EEEEEENS4_6LayoutINS5_IJNSA_ILi2EEESB_SB_EEENS5_IJSB_NSA_ILi0EEESV_EEEEENS5_IJNS4_10UnderscoreESY_SY_EEEEENS4_13SM90_TMA_LOADENS4_14ComposedLayoutINS4_7SwizzleILi3ELi4ELi3EEENS4_18smem_ptr_flag_bitsILi32EEENSS_INS5_IJNSA_ILi8EEENSA_ILi32EEEEEENS5_IJS18_SB_EEEEEEEvNS4_8identityES11_S1C_vS1D_EENS_8epilogue10collective6detail29Sm90TmaWarpSpecializedAdapterINS1G_15DefaultEpilogueISI_SJ_SJ_NS1F_6thread17LinearCombinationISI_Li1EffLNS1K_9ScaleType4KindE0ELNS_15FloatRoundStyleE2ESI_EENS1_15EpilogueDefaultEEEEEvvEEEEvNT_6ParamsE:
	.zero		1664


//--------------------- SYMBOLS --------------------------

	.type		.nv.reservedSmem.offset0,@object
	.size		.nv.reservedSmem.offset0,0x4
	.type		__assertfail,@function
